//
// Generated by NVIDIA NVVM Compiler
//
// Compiler Build ID: CL-36424714
// Cuda compilation tools, release 13.0, V13.0.88
// Based on NVVM 20.0.0
//

.version 9.0
.target sm_100
.address_size 64

	// .globl	_Z9vectorAddPKfS0_Pfi

.visible .entry _Z9vectorAddPKfS0_Pfi(
	.param .u64 .ptr .align 1 _Z9vectorAddPKfS0_Pfi_param_0,
	.param .u64 .ptr .align 1 _Z9vectorAddPKfS0_Pfi_param_1,
	.param .u64 .ptr .align 1 _Z9vectorAddPKfS0_Pfi_param_2,
	.param .u32 _Z9vectorAddPKfS0_Pfi_param_3
)
{
	.reg .pred 	%p<2>;
	.reg .b32 	%r<6>;
	.reg .b32 	%f<4>;
	.reg .b64 	%rd<11>;

	ld.param.u64 	%rd1, [_Z9vectorAddPKfS0_Pfi_param_0];
	ld.param.u64 	%rd2, [_Z9vectorAddPKfS0_Pfi_param_1];
	ld.param.u64 	%rd3, [_Z9vectorAddPKfS0_Pfi_param_2];
	ld.param.u32 	%r2, [_Z9vectorAddPKfS0_Pfi_param_3];
	mov.u32 	%r3, %ntid.x;
	mov.u32 	%r4, %ctaid.x;
	mov.u32 	%r5, %tid.x;
	mad.lo.s32 	%r1, %r3, %r4, %r5;
	setp.ge.s32 	%p1, %r1, %r2;
	@%p1 bra 	$L__BB0_2;
	cvta.to.global.u64 	%rd4, %rd1;
	cvta.to.global.u64 	%rd5, %rd2;
	cvta.to.global.u64 	%rd6, %rd3;
	mul.wide.s32 	%rd7, %r1, 4;
	add.s64 	%rd8, %rd4, %rd7;
	ld.global.f32 	%f1, [%rd8];
	add.s64 	%rd9, %rd5, %rd7;
	ld.global.f32 	%f2, [%rd9];
	add.f32 	%f3, %f1, %f2;
	add.s64 	%rd10, %rd6, %rd7;
	st.global.f32 	[%rd10], %f3;
$L__BB0_2:
	ret;

}
	// .globl	_Z21setPagerankNextToZeroP6vertex
.visible .entry _Z21setPagerankNextToZeroP6vertex(
	.param .u64 .ptr .align 1 _Z21setPagerankNextToZeroP6vertex_param_0
)
{
	.reg .b32 	%r<3>;
	.reg .b64 	%rd<5>;

	ld.param.u64 	%rd1, [_Z21setPagerankNextToZeroP6vertex_param_0];
	cvta.to.global.u64 	%rd2, %rd1;
	mov.u32 	%r1, %tid.x;
	mul.wide.u32 	%rd3, %r1, 24;
	add.s64 	%rd4, %rd2, %rd3;
	mov.b32 	%r2, 0;
	st.global.u32 	[%rd4+8], %r2;
	ret;

}
	// .globl	_Z19initializePageranksP6vertexi
.visible .entry _Z19initializePageranksP6vertexi(
	.param .u64 .ptr .align 1 _Z19initializePageranksP6vertexi_param_0,
	.param .u32 _Z19initializePageranksP6vertexi_param_1
)
{
	.reg .b32 	%r<3>;
	.reg .b32 	%f<3>;
	.reg .b64 	%rd<5>;

	ld.param.u64 	%rd1, [_Z19initializePageranksP6vertexi_param_0];
	ld.param.u32 	%r1, [_Z19initializePageranksP6vertexi_param_1];
	cvta.to.global.u64 	%rd2, %rd1;
	mov.u32 	%r2, %tid.x;
	cvt.rn.f32.s32 	%f1, %r1;
	rcp.rn.f32 	%f2, %f1;
	mul.wide.u32 	%rd3, %r2, 24;
	add.s64 	%rd4, %rd2, %rd3;
	st.global.f32 	[%rd4+4], %f2;
	ret;

}
	// .globl	_Z17addToNextPagerankP6vertexPf
.visible .entry _Z17addToNextPagerankP6vertexPf(
	.param .u64 .ptr .align 1 _Z17addToNextPagerankP6vertexPf_param_0,
	.param .u64 .ptr .align 1 _Z17addToNextPagerankP6vertexPf_param_1
)
{
	.reg .pred 	%p<3>;
	.reg .b32 	%r<10>;
	.reg .b32 	%f<7>;
	.reg .b64 	%rd<12>;
	.reg .b64 	%fd<7>;

	ld.param.u64 	%rd3, [_Z17addToNextPagerankP6vertexPf_param_0];
	ld.param.u64 	%rd2, [_Z17addToNextPagerankP6vertexPf_param_1];
	cvta.to.global.u64 	%rd4, %rd3;
	mov.u32 	%r6, %tid.x;
	mul.wide.u32 	%rd5, %r6, 24;
	add.s64 	%rd6, %rd4, %rd5;
	add.s64 	%rd1, %rd6, 12;
	ld.global.u32 	%r8, [%rd6+12];
	setp.eq.s32 	%p1, %r8, 0;
	@%p1 bra 	$L__BB3_3;
	mov.b32 	%r9, 0;
$L__BB3_2:
	ld.global.u64 	%rd7, [%rd1+4];
	mul.wide.u32 	%rd8, %r9, 8;
	add.s64 	%rd9, %rd7, %rd8;
	ld.u64 	%rd10, [%rd9];
	ld.global.f32 	%f1, [%rd1+-8];
	cvt.f64.f32 	%fd1, %f1;
	mul.f64 	%fd2, %fd1, 0d3FEB333333333333;
	cvt.rn.f64.u32 	%fd3, %r8;
	div.rn.f64 	%fd4, %fd2, %fd3;
	cvt.rn.f32.f64 	%f2, %fd4;
	atom.add.f32 	%f3, [%rd10+8], %f2;
	add.s32 	%r9, %r9, 1;
	ld.global.u32 	%r8, [%rd1];
	setp.lt.u32 	%p2, %r9, %r8;
	@%p2 bra 	$L__BB3_2;
	bra.uni 	$L__BB3_4;
$L__BB3_3:
	cvta.to.global.u64 	%rd11, %rd2;
	ld.global.f32 	%f4, [%rd1+-8];
	cvt.f64.f32 	%fd5, %f4;
	mul.f64 	%fd6, %fd5, 0d3FEB333333333333;
	cvt.rn.f32.f64 	%f5, %fd6;
	atom.global.add.f32 	%f6, [%rd11], %f5;
$L__BB3_4:
	ret;

}
	// .globl	_Z25finalPagerankForIterationP6vertexif
.visible .entry _Z25finalPagerankForIterationP6vertexif(
	.param .u64 .ptr .align 1 _Z25finalPagerankForIterationP6vertexif_param_0,
	.param .u32 _Z25finalPagerankForIterationP6vertexif_param_1,
	.param .f32 _Z25finalPagerankForIterationP6vertexif_param_2
)
{
	.reg .b32 	%r<3>;
	.reg .b32 	%f<5>;
	.reg .b64 	%rd<5>;
	.reg .b64 	%fd<7>;

	ld.param.u64 	%rd1, [_Z25finalPagerankForIterationP6vertexif_param_0];
	ld.param.u32 	%r1, [_Z25finalPagerankForIterationP6vertexif_param_1];
	ld.param.f32 	%f1, [_Z25finalPagerankForIterationP6vertexif_param_2];
	cvta.to.global.u64 	%rd2, %rd1;
	mov.u32 	%r2, %tid.x;
	cvt.f64.f32 	%fd1, %f1;
	add.f64 	%fd2, %fd1, 0d3FC3333333333334;
	cvt.rn.f32.s32 	%f2, %r1;
	cvt.f64.f32 	%fd3, %f2;
	div.rn.f64 	%fd4, %fd2, %fd3;
	mul.wide.u32 	%rd3, %r2, 24;
	add.s64 	%rd4, %rd2, %rd3;
	ld.global.f32 	%f3, [%rd4+8];
	cvt.f64.f32 	%fd5, %f3;
	add.f64 	%fd6, %fd4, %fd5;
	cvt.rn.f32.f64 	%f4, %fd6;
	st.global.f32 	[%rd4+8], %f4;
	ret;

}
	// .globl	_Z20setPageranksFromNextP6vertex
.visible .entry _Z20setPageranksFromNextP6vertex(
	.param .u64 .ptr .align 1 _Z20setPageranksFromNextP6vertex_param_0
)
{
	.reg .b32 	%r<2>;
	.reg .b32 	%f<2>;
	.reg .b64 	%rd<5>;

	ld.param.u64 	%rd1, [_Z20setPageranksFromNextP6vertex_param_0];
	cvta.to.global.u64 	%rd2, %rd1;
	mov.u32 	%r1, %tid.x;
	mul.wide.u32 	%rd3, %r1, 24;
	add.s64 	%rd4, %rd2, %rd3;
	ld.global.f32 	%f1, [%rd4+8];
	st.global.f32 	[%rd4+4], %f1;
	ret;

}


// ===== COMPILED SASS (sm_100) =====

	.target	sm_100

	.elftype	@"ET_EXEC"


//--------------------- .note.nv.tkinfo           --------------------------
	.section	.note.nv.tkinfo,"",@"SHT_NOTE"
	.sectionflags	@"SHF_NOTE_NV_TKINFO"
	.tkinfo
        /*0018*/ 	.word	0x00000002
        /*0030*/ 	.string	""
        /*0030*/ 	.string	"ptxas"
        /*0030*/ 	.string	"Cuda compilation tools, release 13.0, V13.0.88"
        /*0030*/ 	.string	"Build cuda_13.0.r13.0/compiler.36424714_0"
        /*0030*/ 	.string	"-arch sm_100 -m 64 "



//--------------------- .note.nv.cuinfo           --------------------------
	.section	.note.nv.cuinfo,"",@"SHT_NOTE"
	.sectionflags	@"SHF_NOTE_NV_CUINFO"
        /*0018*/ 	.short	0x0002
        /*001a*/ 	.short	0x0064
        /*001c*/ 	.short	0x0082
	.zero		2


//--------------------- .nv.info                  --------------------------
	.section	.nv.info,"",@"SHT_CUDA_INFO"
	.align	4


	//----- nvinfo : EIATTR_REGCOUNT
	.align		4
        /*0000*/ 	.byte	0x04, 0x2f
        /*0002*/ 	.short	(.L_1 - .L_0)
	.align		4
.L_0:
        /*0004*/ 	.word	index@(_Z9vectorAddPKfS0_Pfi)
        /*0008*/ 	.word	0x0000000c


	//----- nvinfo : EIATTR_FRAME_SIZE
	.align		4
.L_1:
        /*000c*/ 	.byte	0x04, 0x11
        /*000e*/ 	.short	(.L_3 - .L_2)
	.align		4
.L_2:
        /*0010*/ 	.word	index@(_Z9vectorAddPKfS0_Pfi)
        /*0014*/ 	.word	0x00000000


	//----- nvinfo : EIATTR_REGCOUNT
	.align		4
.L_3:
        /*0018*/ 	.byte	0x04, 0x2f
        /*001a*/ 	.short	(.L_5 - .L_4)
	.align		4
.L_4:
        /*001c*/ 	.word	index@(_Z21setPagerankNextToZeroP6vertex)
        /*0020*/ 	.word	0x00000008


	//----- nvinfo : EIATTR_FRAME_SIZE
	.align		4
.L_5:
        /*0024*/ 	.byte	0x04, 0x11
        /*0026*/ 	.short	(.L_7 - .L_6)
	.align		4
.L_6:
        /*0028*/ 	.word	index@(_Z21setPagerankNextToZeroP6vertex)
        /*002c*/ 	.word	0x00000000


	//----- nvinfo : EIATTR_REGCOUNT
	.align		4
.L_7:
        /*0030*/ 	.byte	0x04, 0x2f
        /*0032*/ 	.short	(.L_9 - .L_8)
	.align		4
.L_8:
        /*0034*/ 	.word	index@(_Z19initializePageranksP6vertexi)
        /*0038*/ 	.word	0x0000000e


	//----- nvinfo : EIATTR_FRAME_SIZE
	.align		4
.L_9:
        /*003c*/ 	.byte	0x04, 0x11
        /*003e*/ 	.short	(.L_11 - .L_10)
	.align		4
.L_10:
        /*0040*/ 	.word	index@($__internal_2_$__cuda_sm20_rcp_rn_f32_slowpath)
        /*0044*/ 	.word	0x00000000


	//----- nvinfo : EIATTR_FRAME_SIZE
	.align		4
.L_11:
        /*0048*/ 	.byte	0x04, 0x11
        /*004a*/ 	.short	(.L_13 - .L_12)
	.align		4
.L_12:
        /*004c*/ 	.word	index@(_Z19initializePageranksP6vertexi)
        /*0050*/ 	.word	0x00000000


	//----- nvinfo : EIATTR_REGCOUNT
	.align		4
.L_13:
        /*0054*/ 	.byte	0x04, 0x2f
        /*0056*/ 	.short	(.L_15 - .L_14)
	.align		4
.L_14:
        /*0058*/ 	.word	index@(_Z17addToNextPagerankP6vertexPf)
        /*005c*/ 	.word	0x0000001c


	//----- nvinfo : EIATTR_FRAME_SIZE
	.align		4
.L_15:
        /*0060*/ 	.byte	0x04, 0x11
        /*0062*/ 	.short	(.L_17 - .L_16)
	.align		4
.L_16:
        /*0064*/ 	.word	index@($__internal_1_$__cuda_sm20_div_rn_f64_full)
        /*0068*/ 	.word	0x00000000


	//----- nvinfo : EIATTR_FRAME_SIZE
	.align		4
.L_17:
        /*006c*/ 	.byte	0x04, 0x11
        /*006e*/ 	.short	(.L_19 - .L_18)
	.align		4
.L_18:
        /*0070*/ 	.word	index@(_Z17addToNextPagerankP6vertexPf)
        /*0074*/ 	.word	0x00000000


	//----- nvinfo : EIATTR_REGCOUNT
	.align		4
.L_19:
        /*0078*/ 	.byte	0x04, 0x2f
        /*007a*/ 	.short	(.L_21 - .L_20)
	.align		4
.L_20:
        /*007c*/ 	.word	index@(_Z25finalPagerankForIterationP6vertexif)
        /*0080*/ 	.word	0x00000019


	//----- nvinfo : EIATTR_FRAME_SIZE
	.align		4
.L_21:
        /*0084*/ 	.byte	0x04, 0x11
        /*0086*/ 	.short	(.L_23 - .L_22)
	.align		4
.L_22:
        /*0088*/ 	.word	index@($__internal_0_$__cuda_sm20_div_rn_f64_full)
        /*008c*/ 	.word	0x00000000


	//----- nvinfo : EIATTR_FRAME_SIZE
	.align		4
.L_23:
        /*0090*/ 	.byte	0x04, 0x11
        /*0092*/ 	.short	(.L_25 - .L_24)
	.align		4
.L_24:
        /*0094*/ 	.word	index@(_Z25finalPagerankForIterationP6vertexif)
        /*0098*/ 	.word	0x00000000


	//----- nvinfo : EIATTR_REGCOUNT
	.align		4
.L_25:
        /*009c*/ 	.byte	0x04, 0x2f
        /*009e*/ 	.short	(.L_27 - .L_26)
	.align		4
.L_26:
        /*00a0*/ 	.word	index@(_Z20setPageranksFromNextP6vertex)
        /*00a4*/ 	.word	0x00000008


	//----- nvinfo : EIATTR_FRAME_SIZE
	.align		4
.L_27:
        /*00a8*/ 	.byte	0x04, 0x11
        /*00aa*/ 	.short	(.L_29 - .L_28)
	.align		4
.L_28:
        /*00ac*/ 	.word	index@(_Z20setPageranksFromNextP6vertex)
        /*00b0*/ 	.word	0x00000000


	//----- nvinfo : EIATTR_MIN_STACK_SIZE
	.align		4
.L_29:
        /*00b4*/ 	.byte	0x04, 0x12
        /*00b6*/ 	.short	(.L_31 - .L_30)
	.align		4
.L_30:
        /*00b8*/ 	.word	index@(_Z20setPageranksFromNextP6vertex)
        /*00bc*/ 	.word	0x00000000


	//----- nvinfo : EIATTR_MIN_STACK_SIZE
	.align		4
.L_31:
        /*00c0*/ 	.byte	0x04, 0x12
        /*00c2*/ 	.short	(.L_33 - .L_32)
	.align		4
.L_32:
        /*00c4*/ 	.word	index@(_Z25finalPagerankForIterationP6vertexif)
        /*00c8*/ 	.word	0x00000000


	//----- nvinfo : EIATTR_MIN_STACK_SIZE
	.align		4
.L_33:
        /*00cc*/ 	.byte	0x04, 0x12
        /*00ce*/ 	.short	(.L_35 - .L_34)
	.align		4
.L_34:
        /*00d0*/ 	.word	index@(_Z17addToNextPagerankP6vertexPf)
        /*00d4*/ 	.word	0x00000000


	//----- nvinfo : EIATTR_MIN_STACK_SIZE
	.align		4
.L_35:
        /*00d8*/ 	.byte	0x04, 0x12
        /*00da*/ 	.short	(.L_37 - .L_36)
	.align		4
.L_36:
        /*00dc*/ 	.word	index@(_Z19initializePageranksP6vertexi)
        /*00e0*/ 	.word	0x00000000


	//----- nvinfo : EIATTR_MIN_STACK_SIZE
	.align		4
.L_37:
        /*00e4*/ 	.byte	0x04, 0x12
        /*00e6*/ 	.short	(.L_39 - .L_38)
	.align		4
.L_38:
        /*00e8*/ 	.word	index@(_Z21setPagerankNextToZeroP6vertex)
        /*00ec*/ 	.word	0x00000000


	//----- nvinfo : EIATTR_MIN_STACK_SIZE
	.align		4
.L_39:
        /*00f0*/ 	.byte	0x04, 0x12
        /*00f2*/ 	.short	(.L_41 - .L_40)
	.align		4
.L_40:
        /*00f4*/ 	.word	index@(_Z9vectorAddPKfS0_Pfi)
        /*00f8*/ 	.word	0x00000000
.L_41:


//--------------------- .nv.compat                --------------------------
	.section	.nv.compat,"",@"SHT_CUDA_COMPAT_INFO"
	.align	4
        /*0000*/ 	.byte	0x02, 0x09, 0x00, 0x00, 0x02, 0x02, 0x01, 0x00, 0x02, 0x05, 0x05, 0x00, 0x03, 0x07, 0x01, 0x01
        /*0010*/ 	.byte	0x02, 0x03, 0x00, 0x00, 0x02, 0x06, 0x01, 0x00, 0x04, 0x0b, 0x08, 0x00, 0x01, 0x00, 0x00, 0x00
        /*0020*/ 	.byte	0x00, 0x00, 0x00, 0x00


//--------------------- .nv.info._Z20setPageranksFromNextP6vertex --------------------------
	.section	.nv.info._Z20setPageranksFromNextP6vertex,"",@"SHT_CUDA_INFO"
	.sectionflags	@""
	.align	4


	//----- nvinfo : EIATTR_CUDA_API_VERSION
	.align		4
        /*0000*/ 	.byte	0x04, 0x37
        /*0002*/ 	.short	(.L_43 - .L_42)
.L_42:
        /*0004*/ 	.word	0x00000082


	//----- nvinfo : EIATTR_KPARAM_INFO
	.align		4
.L_43:
        /*0008*/ 	.byte	0x04, 0x17
        /*000a*/ 	.short	(.L_45 - .L_44)
.L_44:
        /*000c*/ 	.word	0x00000000
        /*0010*/ 	.short	0x0000
        /*0012*/ 	.short	0x0000
        /*0014*/ 	.byte	0x00, 0xf5, 0x21, 0x00


	//----- nvinfo : EIATTR_SPARSE_MMA_MASK
	.align		4
.L_45:
        /*0018*/ 	.byte	0x03, 0x50
        /*001a*/ 	.short	0x0000


	//----- nvinfo : EIATTR_MAXREG_COUNT
	.align		4
        /*001c*/ 	.byte	0x03, 0x1b
        /*001e*/ 	.short	0x00ff


	//----- nvinfo : EIATTR_MERCURY_ISA_VERSION
	.align		4
        /*0020*/ 	.byte	0x03, 0x5f
        /*0022*/ 	.short	0x0101


	//----- nvinfo : EIATTR_VRC_CTA_INIT_COUNT
	.align		4
        /*0024*/ 	.byte	0x02, 0x4a
	.zero		1
	.zero		1


	//----- nvinfo : EIATTR_EXIT_INSTR_OFFSETS
	.align		4
        /*0028*/ 	.byte	0x04, 0x1c
        /*002a*/ 	.short	(.L_47 - .L_46)


	//   ....[0]....
.L_46:
        /*002c*/ 	.word	0x00000070


	//----- nvinfo : EIATTR_CBANK_PARAM_SIZE
	.align		4
.L_47:
        /*0030*/ 	.byte	0x03, 0x19
        /*0032*/ 	.short	0x0008


	//----- nvinfo : EIATTR_PARAM_CBANK
	.align		4
        /*0034*/ 	.byte	0x04, 0x0a
        /*0036*/ 	.short	(.L_49 - .L_48)
	.align		4
.L_48:
        /*0038*/ 	.word	index@(.nv.constant0._Z20setPageranksFromNextP6vertex)
        /*003c*/ 	.short	0x0380
        /*003e*/ 	.short	0x0008


	//----- nvinfo : EIATTR_SW_WAR
	.align		4
.L_49:
        /*0040*/ 	.byte	0x04, 0x36
        /*0042*/ 	.short	(.L_51 - .L_50)
.L_50:
        /*0044*/ 	.word	0x00000008
.L_51:


//--------------------- .nv.info._Z25finalPagerankForIterationP6vertexif --------------------------
	.section	.nv.info._Z25finalPagerankForIterationP6vertexif,"",@"SHT_CUDA_INFO"
	.sectionflags	@""
	.align	4


	//----- nvinfo : EIATTR_CUDA_API_VERSION
	.align		4
        /*0000*/ 	.byte	0x04, 0x37
        /*0002*/ 	.short	(.L_53 - .L_52)
.L_52:
        /*0004*/ 	.word	0x00000082


	//----- nvinfo : EIATTR_KPARAM_INFO
	.align		4
.L_53:
        /*0008*/ 	.byte	0x04, 0x17
        /*000a*/ 	.short	(.L_55 - .L_54)
.L_54:
        /*000c*/ 	.word	0x00000000
        /*0010*/ 	.short	0x0002
        /*0012*/ 	.short	0x000c
        /*0014*/ 	.byte	0x00, 0xf0, 0x11, 0x00


	//----- nvinfo : EIATTR_KPARAM_INFO
	.align		4
.L_55:
        /*0018*/ 	.byte	0x04, 0x17
        /*001a*/ 	.short	(.L_57 - .L_56)
.L_56:
        /*001c*/ 	.word	0x00000000
        /*0020*/ 	.short	0x0001
        /*0022*/ 	.short	0x0008
        /*0024*/ 	.byte	0x00, 0xf0, 0x11, 0x00


	//----- nvinfo : EIATTR_KPARAM_INFO
	.align		4
.L_57:
        /*0028*/ 	.byte	0x04, 0x17
        /*002a*/ 	.short	(.L_59 - .L_58)
.L_58:
        /*002c*/ 	.word	0x00000000
        /*0030*/ 	.short	0x0000
        /*0032*/ 	.short	0x0000
        /*0034*/ 	.byte	0x00, 0xf5, 0x21, 0x00


	//----- nvinfo : EIATTR_SPARSE_MMA_MASK
	.align		4
.L_59:
        /*0038*/ 	.byte	0x03, 0x50
        /*003a*/ 	.short	0x0000


	//----- nvinfo : EIATTR_MAXREG_COUNT
	.align		4
        /*003c*/ 	.byte	0x03, 0x1b
        /*003e*/ 	.short	0x00ff


	//----- nvinfo : EIATTR_MERCURY_ISA_VERSION
	.align		4
        /*0040*/ 	.byte	0x03, 0x5f
        /*0042*/ 	.short	0x0101


	//----- nvinfo : EIATTR_VRC_CTA_INIT_COUNT
	.align		4
        /*0044*/ 	.byte	0x02, 0x4a
	.zero		1
	.zero		1


	//----- nvinfo : EIATTR_EXIT_INSTR_OFFSETS
	.align		4
        /*0048*/ 	.byte	0x04, 0x1c
        /*004a*/ 	.short	(.L_61 - .L_60)


	//   ....[0]....
.L_60:
        /*004c*/ 	.word	0x00000210


	//----- nvinfo : EIATTR_CRS_STACK_SIZE
	.align		4
.L_61:
        /*0050*/ 	.byte	0x04, 0x1e
        /*0052*/ 	.short	(.L_63 - .L_62)
.L_62:
        /*0054*/ 	.word	0x00000000


	//----- nvinfo : EIATTR_CBANK_PARAM_SIZE
	.align		4
.L_63:
        /*0058*/ 	.byte	0x03, 0x19
        /*005a*/ 	.short	0x0010


	//----- nvinfo : EIATTR_PARAM_CBANK
	.align		4
        /*005c*/ 	.byte	0x04, 0x0a
        /*005e*/ 	.short	(.L_65 - .L_64)
	.align		4
.L_64:
        /*0060*/ 	.word	index@(.nv.constant0._Z25finalPagerankForIterationP6vertexif)
        /*0064*/ 	.short	0x0380
        /*0066*/ 	.short	0x0010


	//----- nvinfo : EIATTR_SW_WAR
	.align		4
.L_65:
        /*0068*/ 	.byte	0x04, 0x36
        /*006a*/ 	.short	(.L_67 - .L_66)
.L_66:
        /*006c*/ 	.word	0x00000008
.L_67:


//--------------------- .nv.info._Z17addToNextPagerankP6vertexPf --------------------------
	.section	.nv.info._Z17addToNextPagerankP6vertexPf,"",@"SHT_CUDA_INFO"
	.sectionflags	@""
	.align	4


	//----- nvinfo : EIATTR_CUDA_API_VERSION
	.align		4
        /*0000*/ 	.byte	0x04, 0x37
        /*0002*/ 	.short	(.L_69 - .L_68)
.L_68:
        /*0004*/ 	.word	0x00000082


	//----- nvinfo : EIATTR_KPARAM_INFO
	.align		4
.L_69:
        /*0008*/ 	.byte	0x04, 0x17
        /*000a*/ 	.short	(.L_71 - .L_70)
.L_70:
        /*000c*/ 	.word	0x00000000
        /*0010*/ 	.short	0x0001
        /*0012*/ 	.short	0x0008
        /*0014*/ 	.byte	0x00, 0xf5, 0x21, 0x00


	//----- nvinfo : EIATTR_KPARAM_INFO
	.align		4
.L_71:
        /*0018*/ 	.byte	0x04, 0x17
        /*001a*/ 	.short	(.L_73 - .L_72)
.L_72:
        /*001c*/ 	.word	0x00000000
        /*0020*/ 	.short	0x0000
        /*0022*/ 	.short	0x0000
        /*0024*/ 	.byte	0x00, 0xf5, 0x21, 0x00


	//----- nvinfo : EIATTR_SPARSE_MMA_MASK
	.align		4
.L_73:
        /*0028*/ 	.byte	0x03, 0x50
        /*002a*/ 	.short	0x0000


	//----- nvinfo : EIATTR_MAXREG_COUNT
	.align		4
        /*002c*/ 	.byte	0x03, 0x1b
        /*002e*/ 	.short	0x00ff


	//----- nvinfo : EIATTR_MERCURY_ISA_VERSION
	.align		4
        /*0030*/ 	.byte	0x03, 0x5f
        /*0032*/ 	.short	0x0101


	//----- nvinfo : EIATTR_VRC_CTA_INIT_COUNT
	.align		4
        /*0034*/ 	.byte	0x02, 0x4a
	.zero		1
	.zero		1


	//----- nvinfo : EIATTR_EXIT_INSTR_OFFSETS
	.align		4
        /*0038*/ 	.byte	0x04, 0x1c
        /*003a*/ 	.short	(.L_75 - .L_74)


	//   ....[0]....
.L_74:
        /*003c*/ 	.word	0x00000420


	//   ....[1]....
        /*0040*/ 	.word	0x000004b0


	//----- nvinfo : EIATTR_CRS_STACK_SIZE
	.align		4
.L_75:
        /*0044*/ 	.byte	0x04, 0x1e
        /*0046*/ 	.short	(.L_77 - .L_76)
.L_76:
        /*0048*/ 	.word	0x00000000


	//----- nvinfo : EIATTR_CBANK_PARAM_SIZE
	.align		4
.L_77:
        /*004c*/ 	.byte	0x03, 0x19
        /*004e*/ 	.short	0x0010


	//----- nvinfo : EIATTR_PARAM_CBANK
	.align		4
        /*0050*/ 	.byte	0x04, 0x0a
        /*0052*/ 	.short	(.L_79 - .L_78)
	.align		4
.L_78:
        /*0054*/ 	.word	index@(.nv.constant0._Z17addToNextPagerankP6vertexPf)
        /*0058*/ 	.short	0x0380
        /*005a*/ 	.short	0x0010


	//----- nvinfo : EIATTR_SW_WAR
	.align		4
.L_79:
        /*005c*/ 	.byte	0x04, 0x36
        /*005e*/ 	.short	(.L_81 - .L_80)
.L_80:
        /*0060*/ 	.word	0x00000008
.L_81:


//--------------------- .nv.info._Z19initializePageranksP6vertexi --------------------------
	.section	.nv.info._Z19initializePageranksP6vertexi,"",@"SHT_CUDA_INFO"
	.sectionflags	@""
	.align	4


	//----- nvinfo : EIATTR_CUDA_API_VERSION
	.align		4
        /*0000*/ 	.byte	0x04, 0x37
        /*0002*/ 	.short	(.L_83 - .L_82)
.L_82:
        /*0004*/ 	.word	0x00000082


	//----- nvinfo : EIATTR_KPARAM_INFO
	.align		4
.L_83:
        /*0008*/ 	.byte	0x04, 0x17
        /*000a*/ 	.short	(.L_85 - .L_84)
.L_84:
        /*000c*/ 	.word	0x00000000
        /*0010*/ 	.short	0x0001
        /*0012*/ 	.short	0x0008
        /*0014*/ 	.byte	0x00, 0xf0, 0x11, 0x00


	//----- nvinfo : EIATTR_KPARAM_INFO
	.align		4
.L_85:
        /*0018*/ 	.byte	0x04, 0x17
        /*001a*/ 	.short	(.L_87 - .L_86)
.L_86:
        /*001c*/ 	.word	0x00000000
        /*0020*/ 	.short	0x0000
        /*0022*/ 	.short	0x0000
        /*0024*/ 	.byte	0x00, 0xf5, 0x21, 0x00


	//----- nvinfo : EIATTR_SPARSE_MMA_MASK
	.align		4
.L_87:
        /*0028*/ 	.byte	0x03, 0x50
        /*002a*/ 	.short	0x0000


	//----- nvinfo : EIATTR_MAXREG_COUNT
	.align		4
        /*002c*/ 	.byte	0x03, 0x1b
        /*002e*/ 	.short	0x00ff


	//----- nvinfo : EIATTR_MERCURY_ISA_VERSION
	.align		4
        /*0030*/ 	.byte	0x03, 0x5f
        /*0032*/ 	.short	0x0101


	//----- nvinfo : EIATTR_VRC_CTA_INIT_COUNT
	.align		4
        /*0034*/ 	.byte	0x02, 0x4a
	.zero		1
	.zero		1


	//----- nvinfo : EIATTR_EXIT_INSTR_OFFSETS
	.align		4
        /*0038*/ 	.byte	0x04, 0x1c
        /*003a*/ 	.short	(.L_89 - .L_88)


	//   ....[0]....
.L_88:
        /*003c*/ 	.word	0x00000140


	//----- nvinfo : EIATTR_CRS_STACK_SIZE
	.align		4
.L_89:
        /*0040*/ 	.byte	0x04, 0x1e
        /*0042*/ 	.short	(.L_91 - .L_90)
.L_90:
        /*0044*/ 	.word	0x00000000


	//----- nvinfo : EIATTR_CBANK_PARAM_SIZE
	.align		4
.L_91:
        /*0048*/ 	.byte	0x03, 0x19
        /*004a*/ 	.short	0x000c


	//----- nvinfo : EIATTR_PARAM_CBANK
	.align		4
        /*004c*/ 	.byte	0x04, 0x0a
        /*004e*/ 	.short	(.L_93 - .L_92)
	.align		4
.L_92:
        /*0050*/ 	.word	index@(.nv.constant0._Z19initializePageranksP6vertexi)
        /*0054*/ 	.short	0x0380
        /*0056*/ 	.short	0x000c


	//----- nvinfo : EIATTR_SW_WAR
	.align		4
.L_93:
        /*0058*/ 	.byte	0x04, 0x36
        /*005a*/ 	.short	(.L_95 - .L_94)
.L_94:
        /*005c*/ 	.word	0x00000008
.L_95:


//--------------------- .nv.info._Z21setPagerankNextToZeroP6vertex --------------------------
	.section	.nv.info._Z21setPagerankNextToZeroP6vertex,"",@"SHT_CUDA_INFO"
	.sectionflags	@""
	.align	4


	//----- nvinfo : EIATTR_CUDA_API_VERSION
	.align		4
        /*0000*/ 	.byte	0x04, 0x37
        /*0002*/ 	.short	(.L_97 - .L_96)
.L_96:
        /*0004*/ 	.word	0x00000082


	//----- nvinfo : EIATTR_KPARAM_INFO
	.align		4
.L_97:
        /*0008*/ 	.byte	0x04, 0x17
        /*000a*/ 	.short	(.L_99 - .L_98)
.L_98:
        /*000c*/ 	.word	0x00000000
        /*0010*/ 	.short	0x0000
        /*0012*/ 	.short	0x0000
        /*0014*/ 	.byte	0x00, 0xf5, 0x21, 0x00


	//----- nvinfo : EIATTR_SPARSE_MMA_MASK
	.align		4
.L_99:
        /*0018*/ 	.byte	0x03, 0x50
        /*001a*/ 	.short	0x0000


	//----- nvinfo : EIATTR_MAXREG_COUNT
	.align		4
        /*001c*/ 	.byte	0x03, 0x1b
        /*001e*/ 	.short	0x00ff


	//----- nvinfo : EIATTR_MERCURY_ISA_VERSION
	.align		4
        /*0020*/ 	.byte	0x03, 0x5f
        /*0022*/ 	.short	0x0101


	//----- nvinfo : EIATTR_VRC_CTA_INIT_COUNT
	.align		4
        /*0024*/ 	.byte	0x02, 0x4a
	.zero		1
	.zero		1


	//----- nvinfo : EIATTR_EXIT_INSTR_OFFSETS
	.align		4
        /*0028*/ 	.byte	0x04, 0x1c
        /*002a*/ 	.short	(.L_101 - .L_100)


	//   ....[0]....
.L_100:
        /*002c*/ 	.word	0x00000060


	//----- nvinfo : EIATTR_CBANK_PARAM_SIZE
	.align		4
.L_101:
        /*0030*/ 	.byte	0x03, 0x19
        /*0032*/ 	.short	0x0008


	//----- nvinfo : EIATTR_PARAM_CBANK
	.align		4
        /*0034*/ 	.byte	0x04, 0x0a
        /*0036*/ 	.short	(.L_103 - .L_102)
	.align		4
.L_102:
        /*0038*/ 	.word	index@(.nv.constant0._Z21setPagerankNextToZeroP6vertex)
        /*003c*/ 	.short	0x0380
        /*003e*/ 	.short	0x0008


	//----- nvinfo : EIATTR_SW_WAR
	.align		4
.L_103:
        /*0040*/ 	.byte	0x04, 0x36
        /*0042*/ 	.short	(.L_105 - .L_104)
.L_104:
        /*0044*/ 	.word	0x00000008
.L_105:


//--------------------- .nv.info._Z9vectorAddPKfS0_Pfi --------------------------
	.section	.nv.info._Z9vectorAddPKfS0_Pfi,"",@"SHT_CUDA_INFO"
	.sectionflags	@""
	.align	4


	//----- nvinfo : EIATTR_CUDA_API_VERSION
	.align		4
        /*0000*/ 	.byte	0x04, 0x37
        /*0002*/ 	.short	(.L_107 - .L_106)
.L_106:
        /*0004*/ 	.word	0x00000082


	//----- nvinfo : EIATTR_KPARAM_INFO
	.align		4
.L_107:
        /*0008*/ 	.byte	0x04, 0x17
        /*000a*/ 	.short	(.L_109 - .L_108)
.L_108:
        /*000c*/ 	.word	0x00000000
        /*0010*/ 	.short	0x0003
        /*0012*/ 	.short	0x0018
        /*0014*/ 	.byte	0x00, 0xf0, 0x11, 0x00


	//----- nvinfo : EIATTR_KPARAM_INFO
	.align		4
.L_109:
        /*0018*/ 	.byte	0x04, 0x17
        /*001a*/ 	.short	(.L_111 - .L_110)
.L_110:
        /*001c*/ 	.word	0x00000000
        /*0020*/ 	.short	0x0002
        /*0022*/ 	.short	0x0010
        /*0024*/ 	.byte	0x00, 0xf5, 0x21, 0x00


	//----- nvinfo : EIATTR_KPARAM_INFO
	.align		4
.L_111:
        /*0028*/ 	.byte	0x04, 0x17
        /*002a*/ 	.short	(.L_113 - .L_112)
.L_112:
        /*002c*/ 	.word	0x00000000
        /*0030*/ 	.short	0x0001
        /*0032*/ 	.short	0x0008
        /*0034*/ 	.byte	0x00, 0xf5, 0x21, 0x00


	//----- nvinfo : EIATTR_KPARAM_INFO
	.align		4
.L_113:
        /*0038*/ 	.byte	0x04, 0x17
        /*003a*/ 	.short	(.L_115 - .L_114)
.L_114:
        /*003c*/ 	.word	0x00000000
        /*0040*/ 	.short	0x0000
        /*0042*/ 	.short	0x0000
        /*0044*/ 	.byte	0x00, 0xf5, 0x21, 0x00


	//----- nvinfo : EIATTR_SPARSE_MMA_MASK
	.align		4
.L_115:
        /*0048*/ 	.byte	0x03, 0x50
        /*004a*/ 	.short	0x0000


	//----- nvinfo : EIATTR_MAXREG_COUNT
	.align		4
        /*004c*/ 	.byte	0x03, 0x1b
        /*004e*/ 	.short	0x00ff


	//----- nvinfo : EIATTR_MERCURY_ISA_VERSION
	.align		4
        /*0050*/ 	.byte	0x03, 0x5f
        /*0052*/ 	.short	0x0101


	//----- nvinfo : EIATTR_VRC_CTA_INIT_COUNT
	.align		4
        /*0054*/ 	.byte	0x02, 0x4a
	.zero		1
	.zero		1


	//----- nvinfo : EIATTR_EXIT_INSTR_OFFSETS
	.align		4
        /*0058*/ 	.byte	0x04, 0x1c
        /*005a*/ 	.short	(.L_117 - .L_116)


	//   ....[0]....
.L_116:
        /*005c*/ 	.word	0x00000070


	//   ....[1]....
        /*0060*/ 	.word	0x00000130


	//----- nvinfo : EIATTR_CBANK_PARAM_SIZE
	.align		4
.L_117:
        /*0064*/ 	.byte	0x03, 0x19
        /*0066*/ 	.short	0x001c


	//----- nvinfo : EIATTR_PARAM_CBANK
	.align		4
        /*0068*/ 	.byte	0x04, 0x0a
        /*006a*/ 	.short	(.L_119 - .L_118)
	.align		4
.L_118:
        /*006c*/ 	.word	index@(.nv.constant0._Z9vectorAddPKfS0_Pfi)
        /*0070*/ 	.short	0x0380
        /*0072*/ 	.short	0x001c


	//----- nvinfo : EIATTR_SW_WAR
	.align		4
.L_119:
        /*0074*/ 	.byte	0x04, 0x36
        /*0076*/ 	.short	(.L_121 - .L_120)
.L_120:
        /*0078*/ 	.word	0x00000008
.L_121:


//--------------------- .nv.callgraph             --------------------------
	.section	.nv.callgraph,"",@"SHT_CUDA_CALLGRAPH"
	.align	4
	.sectionentsize	8
	.align		4
        /*0000*/ 	.word	0x00000000
	.align		4
        /*0004*/ 	.word	0xffffffff
	.align		4
        /*0008*/ 	.word	0x00000000
	.align		4
        /*000c*/ 	.word	0xfffffffe
	.align		4
        /*0010*/ 	.word	0x00000000
	.align		4
        /*0014*/ 	.word	0xfffffffd
	.align		4
        /*0018*/ 	.word	0x00000000
	.align		4
        /*001c*/ 	.word	0xfffffffc


//--------------------- .text._Z20setPageranksFromNextP6vertex --------------------------
	.section	.text._Z20setPageranksFromNextP6vertex,"ax",@progbits
	.align	128
        .global         _Z20setPageranksFromNextP6vertex
        .type           _Z20setPageranksFromNextP6vertex,@function
        .size           _Z20setPageranksFromNextP6vertex,(.L_x_35 - _Z20setPageranksFromNextP6vertex)
        .other          _Z20setPageranksFromNextP6vertex,@"STO_CUDA_ENTRY STV_DEFAULT"
_Z20setPageranksFromNextP6vertex:
.text._Z20setPageranksFromNextP6vertex:
[----:B------:R-:W-:Y:S01]  /*0000*/  LDC R1, c[0x0][0x37c] ;  /* 0x0000df00ff017b82 */ /* 0x000fe20000000800 */
[----:B------:R-:W0:Y:S07]  /*0010*/  S2R R5, SR_TID.X ;  /* 0x0000000000057919 */ /* 0x000e2e0000002100 */
[----:B------:R-:W0:Y:S01]  /*0020*/  LDC.64 R2, c[0x0][0x380] ;  /* 0x0000e000ff027b82 */ /* 0x000e220000000a00 */
[----:B------:R-:W1:Y:S01]  /*0030*/  LDCU.64 UR4, c[0x0][0x358] ;  /* 0x00006b00ff0477ac */ /* 0x000e620008000a00 */
[----:B0-----:R-:W-:-:S05]  /*0040*/  IMAD.WIDE.U32 R2, R5, 0x18, R2 ;  /* 0x0000001805027825 */ /* 0x001fca00078e0002 */
[----:B-1----:R-:W2:Y:S04]  /*0050*/  LDG.E R5, desc[UR4][R2.64+0x8] ;  /* 0x0000080402057981 */ /* 0x002ea8000c1e1900 */
[----:B--2---:R-:W-:Y:S01]  /*0060*/  STG.E desc[UR4][R2.64+0x4], R5 ;  /* 0x0000040502007986 */ /* 0x004fe2000c101904 */
[----:B------:R-:W-:Y:S05]  /*0070*/  EXIT ;  /* 0x000000000000794d */ /* 0x000fea0003800000 */
.L_x_0:
[----:B------:R-:W-:-:S00]  /*0080*/  BRA `(.L_x_0) ;  /* 0xfffffffc00fc7947 */ /* 0x000fc0000383ffff */
[----:B------:R-:W-:-:S00]  /*0090*/  NOP ;  /* 0x0000000000007918 */ /* 0x000fc00000000000 */
        /* <DEDUP_REMOVED lines=14> */
.L_x_35:


//--------------------- .text._Z25finalPagerankForIterationP6vertexif --------------------------
	.section	.text._Z25finalPagerankForIterationP6vertexif,"ax",@progbits
	.align	128
        .global         _Z25finalPagerankForIterationP6vertexif
        .type           _Z25finalPagerankForIterationP6vertexif,@function
        .size           _Z25finalPagerankForIterationP6vertexif,(.L_x_32 - _Z25finalPagerankForIterationP6vertexif)
        .other          _Z25finalPagerankForIterationP6vertexif,@"STO_CUDA_ENTRY STV_DEFAULT"
_Z25finalPagerankForIterationP6vertexif:
.text._Z25finalPagerankForIterationP6vertexif:
[----:B------:R-:W-:Y:S01]  /*0000*/  LDC R1, c[0x0][0x37c] ;  /* 0x0000df00ff017b82 */ /* 0x000fe20000000800 */
[----:B------:R-:W0:Y:S01]  /*0010*/  LDCU.64 UR4, c[0x0][0x388] ;  /* 0x00007100ff0477ac */ /* 0x000e220008000a00 */
[----:B------:R-:W-:Y:S01]  /*0020*/  IMAD.MOV.U32 R2, RZ, RZ, 0x1 ;  /* 0x00000001ff027424 */ /* 0x000fe200078e00ff */
[----:B------:R-:W1:Y:S01]  /*0030*/  S2R R0, SR_TID.X ;  /* 0x0000000000007919 */ /* 0x000e620000002100 */
[----:B0-----:R-:W-:Y:S01]  /*0040*/  I2FP.F32.S32 R4, UR4 ;  /* 0x0000000400047c45 */ /* 0x001fe20008201400 */
[----:B------:R-:W-:-:S05]  /*0050*/  UMOV UR4, 0x33333334 ;  /* 0x3333333400047882 */ /* 0x000fca0000000000 */
[----:B------:R-:W0:Y:S08]  /*0060*/  F2F.F64.F32 R4, R4 ;  /* 0x0000000400047310 */ /* 0x000e300000201800 */
[----:B0-----:R-:W0:Y:S02]  /*0070*/  MUFU.RCP64H R3, R5 ;  /* 0x0000000500037308 */ /* 0x001e240000001800 */
[----:B0-----:R-:W-:-:S08]  /*0080*/  DFMA R6, -R4, R2, 1 ;  /* 0x3ff000000406742b */ /* 0x001fd00000000102 */
[----:B------:R-:W-:Y:S02]  /*0090*/  DFMA R8, R6, R6, R6 ;  /* 0x000000060608722b */ /* 0x000fe40000000006 */
[----:B------:R-:W0:Y:S01]  /*00a0*/  F2F.F64.F32 R6, UR5 ;  /* 0x0000000500067d10 */ /* 0x000e220008201800 */
[----:B------:R-:W-:-:S05]  /*00b0*/  UMOV UR5, 0x3fc33333 ;  /* 0x3fc3333300057882 */ /* 0x000fca0000000000 */
[----:B------:R-:W-:-:S08]  /*00c0*/  DFMA R8, R2, R8, R2 ;  /* 0x000000080208722b */ /* 0x000fd00000000002 */
[----:B------:R-:W-:Y:S02]  /*00d0*/  DFMA R2, -R4, R8, 1 ;  /* 0x3ff000000402742b */ /* 0x000fe40000000108 */
[----:B0-----:R-:W-:Y:S01]  /*00e0*/  DADD R6, R6, UR4 ;  /* 0x0000000406067e29 */ /* 0x001fe20008000000 */
[----:B------:R-:W0:Y:S05]  /*00f0*/  LDCU.64 UR4, c[0x0][0x358] ;  /* 0x00006b00ff0477ac */ /* 0x000e2a0008000a00 */
[----:B------:R-:W-:-:S04]  /*0100*/  DFMA R2, R8, R2, R8 ;  /* 0x000000020802722b */ /* 0x000fc80000000008 */
[----:B------:R-:W-:-:S04]  /*0110*/  FSETP.GEU.AND P1, PT, |R7|, 6.5827683646048100446e-37, PT ;  /* 0x036000000700780b */ /* 0x000fc80003f2e200 */
[----:B------:R-:W-:-:S08]  /*0120*/  DMUL R8, R6, R2 ;  /* 0x0000000206087228 */ /* 0x000fd00000000000 */
[----:B------:R-:W-:-:S08]  /*0130*/  DFMA R10, -R4, R8, R6 ;  /* 0x00000008040a722b */ /* 0x000fd00000000106 */
[----:B------:R-:W-:-:S10]  /*0140*/  DFMA R2, R2, R10, R8 ;  /* 0x0000000a0202722b */ /* 0x000fd40000000008 */
[----:B------:R-:W-:-:S05]  /*0150*/  FFMA R8, RZ, R5, R3 ;  /* 0x00000005ff087223 */ /* 0x000fca0000000003 */
[----:B------:R-:W-:-:S13]  /*0160*/  FSETP.GT.AND P0, PT, |R8|, 1.469367938527859385e-39, PT ;  /* 0x001000000800780b */ /* 0x000fda0003f04200 */
[----:B01----:R-:W-:Y:S05]  /*0170*/  @P0 BRA P1, `(.L_x_1) ;  /* 0x0000000000080947 */ /* 0x003fea0000800000 */
[----:B------:R-:W-:-:S07]  /*0180*/  MOV R10, 0x1a0 ;  /* 0x000001a0000a7802 */ /* 0x000fce0000000f00 */
[----:B------:R-:W-:Y:S05]  /*0190*/  CALL.REL.NOINC `($__internal_0_$__cuda_sm20_div_rn_f64_full) ;  /* 0x0000000000207944 */ /* 0x000fea0003c00000 */
.L_x_1:
[----:B------:R-:W0:Y:S02]  /*01a0*/  LDC.64 R4, c[0x0][0x380] ;  /* 0x0000e000ff047b82 */ /* 0x000e240000000a00 */
[----:B0-----:R-:W-:-:S05]  /*01b0*/  IMAD.WIDE.U32 R4, R0, 0x18, R4 ;  /* 0x0000001800047825 */ /* 0x001fca00078e0004 */
[----:B------:R-:W2:Y:S02]  /*01c0*/  LDG.E R0, desc[UR4][R4.64+0x8] ;  /* 0x0000080404007981 */ /* 0x000ea4000c1e1900 */
[----:B--2---:R-:W0:Y:S02]  /*01d0*/  F2F.F64.F32 R6, R0 ;  /* 0x0000000000067310 */ /* 0x004e240000201800 */
[----:B0-----:R-:W-:-:S10]  /*01e0*/  DADD R6, R6, R2 ;  /* 0x0000000006067229 */ /* 0x001fd40000000002 */
[----:B------:R-:W0:Y:S02]  /*01f0*/  F2F.F32.F64 R7, R6 ;  /* 0x0000000600077310 */ /* 0x000e240000301000 */
[----:B0-----:R-:W-:Y:S01]  /*0200*/  STG.E desc[UR4][R4.64+0x8], R7 ;  /* 0x0000080704007986 */ /* 0x001fe2000c101904 */
[----:B------:R-:W-:Y:S05]  /*0210*/  EXIT ;  /* 0x000000000000794d */ /* 0x000fea0003800000 */
        .weak           $__internal_0_$__cuda_sm20_div_rn_f64_full
        .type           $__internal_0_$__cuda_sm20_div_rn_f64_full,@function
        .size           $__internal_0_$__cuda_sm20_div_rn_f64_full,(.L_x_32 - $__internal_0_$__cuda_sm20_div_rn_f64_full)
$__internal_0_$__cuda_sm20_div_rn_f64_full:
[C---:B------:R-:W-:Y:S01]  /*0220*/  FSETP.GEU.AND P0, PT, |R5|.reuse, 1.469367938527859385e-39, PT ;  /* 0x001000000500780b */ /* 0x040fe20003f0e200 */
[----:B------:R-:W-:Y:S01]  /*0230*/  IMAD.MOV.U32 R8, RZ, RZ, 0x1 ;  /* 0x00000001ff087424 */ /* 0x000fe200078e00ff */
[C---:B------:R-:W-:Y:S01]  /*0240*/  LOP3.LUT R2, R5.reuse, 0x800fffff, RZ, 0xc0, !PT ;  /* 0x800fffff05027812 */ /* 0x040fe200078ec0ff */
[----:B------:R-:W-:Y:S01]  /*0250*/  IMAD.MOV.U32 R11, RZ, RZ, 0x1ca00000 ;  /* 0x1ca00000ff0b7424 */ /* 0x000fe200078e00ff */
[----:B------:R-:W-:Y:S02]  /*0260*/  LOP3.LUT R15, R5, 0x7ff00000, RZ, 0xc0, !PT ;  /* 0x7ff00000050f7812 */ /* 0x000fe400078ec0ff */
[----:B------:R-:W-:Y:S01]  /*0270*/  LOP3.LUT R3, R2, 0x3ff00000, RZ, 0xfc, !PT ;  /* 0x3ff0000002037812 */ /* 0x000fe200078efcff */
[----:B------:R-:W-:Y:S01]  /*0280*/  IMAD.MOV.U32 R2, RZ, RZ, R4 ;  /* 0x000000ffff027224 */ /* 0x000fe200078e0004 */
[----:B------:R-:W-:-:S04]  /*0290*/  LOP3.LUT R14, R7, 0x7ff00000, RZ, 0xc0, !PT ;  /* 0x7ff00000070e7812 */ /* 0x000fc800078ec0ff */
[----:B------:R-:W-:Y:S01]  /*02a0*/  ISETP.GE.U32.AND P1, PT, R14, R15, PT ;  /* 0x0000000f0e00720c */ /* 0x000fe20003f26070 */
[----:B------:R-:W-:Y:S01]  /*02b0*/  @!P0 DMUL R2, R4, 8.98846567431157953865e+307 ;  /* 0x7fe0000004028828 */ /* 0x000fe20000000000 */
[----:B------:R-:W-:-:S05]  /*02c0*/  IMAD.MOV.U32 R21, RZ, RZ, R14 ;  /* 0x000000ffff157224 */ /* 0x000fca00078e000e */
[----:B------:R-:W0:Y:S02]  /*02d0*/  MUFU.RCP64H R9, R3 ;  /* 0x0000000300097308 */ /* 0x000e240000001800 */
[----:B0-----:R-:W-:-:S08]  /*02e0*/  DFMA R12, R8, -R2, 1 ;  /* 0x3ff00000080c742b */ /* 0x001fd00000000802 */
[----:B------:R-:W-:-:S08]  /*02f0*/  DFMA R12, R12, R12, R12 ;  /* 0x0000000c0c0c722b */ /* 0x000fd0000000000c */
[----:B------:R-:W-:Y:S01]  /*0300*/  DFMA R12, R8, R12, R8 ;  /* 0x0000000c080c722b */ /* 0x000fe20000000008 */
[----:B------:R-:W-:Y:S01]  /*0310*/  SEL R9, R11, 0x63400000, !P1 ;  /* 0x634000000b097807 */ /* 0x000fe20004800000 */
[----:B------:R-:W-:Y:S01]  /*0320*/  IMAD.MOV.U32 R8, RZ, RZ, R6 ;  /* 0x000000ffff087224 */ /* 0x000fe200078e0006 */
[----:B------:R-:W-:Y:S02]  /*0330*/  FSETP.GEU.AND P1, PT, |R7|, 1.469367938527859385e-39, PT ;  /* 0x001000000700780b */ /* 0x000fe40003f2e200 */
[----:B------:R-:W-:-:S03]  /*0340*/  LOP3.LUT R9, R9, 0x800fffff, R7, 0xf8, !PT ;  /* 0x800fffff09097812 */ /* 0x000fc600078ef807 */
[----:B------:R-:W-:-:S08]  /*0350*/  DFMA R16, R12, -R2, 1 ;  /* 0x3ff000000c10742b */ /* 0x000fd00000000802 */
[----:B------:R-:W-:Y:S01]  /*0360*/  DFMA R12, R12, R16, R12 ;  /* 0x000000100c0c722b */ /* 0x000fe2000000000c */
[----:B------:R-:W-:Y:S10]  /*0370*/  @P1 BRA `(.L_x_2) ;  /* 0x0000000000201947 */ /* 0x000ff40003800000 */
[----:B------:R-:W-:Y:S01]  /*0380*/  LOP3.LUT R17, R5, 0x7ff00000, RZ, 0xc0, !PT ;  /* 0x7ff0000005117812 */ /* 0x000fe200078ec0ff */
[----:B------:R-:W-:-:S03]  /*0390*/  IMAD.MOV.U32 R16, RZ, RZ, RZ ;  /* 0x000000ffff107224 */ /* 0x000fc600078e00ff */
[----:B------:R-:W-:-:S04]  /*03a0*/  ISETP.GE.U32.AND P1, PT, R14, R17, PT ;  /* 0x000000110e00720c */ /* 0x000fc80003f26070 */
[----:B------:R-:W-:-:S04]  /*03b0*/  SEL R17, R11, 0x63400000, !P1 ;  /* 0x634000000b117807 */ /* 0x000fc80004800000 */
[----:B------:R-:W-:-:S04]  /*03c0*/  LOP3.LUT R17, R17, 0x80000000, R7, 0xf8, !PT ;  /* 0x8000000011117812 */ /* 0x000fc800078ef807 */
[----:B------:R-:W-:-:S06]  /*03d0*/  LOP3.LUT R17, R17, 0x100000, RZ, 0xfc, !PT ;  /* 0x0010000011117812 */ /* 0x000fcc00078efcff */
[----:B------:R-:W-:-:S10]  /*03e0*/  DFMA R8, R8, 2, -R16 ;  /* 0x400000000808782b */ /* 0x000fd40000000810 */
[----:B------:R-:W-:-:S07]  /*03f0*/  LOP3.LUT R21, R9, 0x7ff00000, RZ, 0xc0, !PT ;  /* 0x7ff0000009157812 */ /* 0x000fce00078ec0ff */
.L_x_2:
[----:B------:R-:W-:Y:S01]  /*0400*/  IMAD.MOV.U32 R20, RZ, RZ, R15 ;  /* 0x000000ffff147224 */ /* 0x000fe200078e000f */
[----:B------:R-:W-:Y:S01]  /*0410*/  @!P0 LOP3.LUT R20, R3, 0x7ff00000, RZ, 0xc0, !PT ;  /* 0x7ff0000003148812 */ /* 0x000fe200078ec0ff */
[----:B------:R-:W-:Y:S01]  /*0420*/  VIADD R15, R21, 0xffffffff ;  /* 0xffffffff150f7836 */ /* 0x000fe20000000000 */
[----:B------:R-:W-:-:S03]  /*0430*/  DMUL R16, R12, R8 ;  /* 0x000000080c107228 */ /* 0x000fc60000000000 */
[----:B------:R-:W-:Y:S01]  /*0440*/  VIADD R22, R20, 0xffffffff ;  /* 0xffffffff14167836 */ /* 0x000fe20000000000 */
[----:B------:R-:W-:-:S04]  /*0450*/  ISETP.GT.U32.AND P0, PT, R15, 0x7feffffe, PT ;  /* 0x7feffffe0f00780c */ /* 0x000fc80003f04070 */
[----:B------:R-:W-:Y:S01]  /*0460*/  ISETP.GT.U32.OR P0, PT, R22, 0x7feffffe, P0 ;  /* 0x7feffffe1600780c */ /* 0x000fe20000704470 */
[----:B------:R-:W-:-:S08]  /*0470*/  DFMA R18, R16, -R2, R8 ;  /* 0x800000021012722b */ /* 0x000fd00000000008 */
[----:B------:R-:W-:-:S04]  /*0480*/  DFMA R12, R12, R18, R16 ;  /* 0x000000120c0c722b */ /* 0x000fc80000000010 */
[----:B------:R-:W-:Y:S07]  /*0490*/  @P0 BRA `(.L_x_3) ;  /* 0x00000000006c0947 */ /* 0x000fee0003800000 */
[----:B------:R-:W-:-:S04]  /*04a0*/  LOP3.LUT R7, R5, 0x7ff00000, RZ, 0xc0, !PT ;  /* 0x7ff0000005077812 */ /* 0x000fc800078ec0ff */
[CC--:B------:R-:W-:Y:S02]  /*04b0*/  VIADDMNMX R6, R14.reuse, -R7.reuse, 0xb9600000, !PT ;  /* 0xb96000000e067446 */ /* 0x0c0fe40007800907 */
[----:B------:R-:W-:Y:S02]  /*04c0*/  ISETP.GE.U32.AND P0, PT, R14, R7, PT ;  /* 0x000000070e00720c */ /* 0x000fe40003f06070 */
[----:B------:R-:W-:Y:S02]  /*04d0*/  VIMNMX R6, PT, PT, R6, 0x46a00000, PT ;  /* 0x46a0000006067848 */ /* 0x000fe40003fe0100 */
[----:B------:R-:W-:-:S05]  /*04e0*/  SEL R11, R11, 0x63400000, !P0 ;  /* 0x634000000b0b7807 */ /* 0x000fca0004000000 */
[----:B------:R-:W-:Y:S02]  /*04f0*/  IMAD.IADD R11, R6, 0x1, -R11 ;  /* 0x00000001060b7824 */ /* 0x000fe400078e0a0b */
[----:B------:R-:W-:Y:S02]  /*0500*/  IMAD.MOV.U32 R6, RZ, RZ, RZ ;  /* 0x000000ffff067224 */ /* 0x000fe400078e00ff */
[----:B------:R-:W-:-:S06]  /*0510*/  VIADD R7, R11, 0x7fe00000 ;  /* 0x7fe000000b077836 */ /* 0x000fcc0000000000 */
[----:B------:R-:W-:-:S10]  /*0520*/  DMUL R14, R12, R6 ;  /* 0x000000060c0e7228 */ /* 0x000fd40000000000 */
[----:B------:R-:W-:-:S13]  /*0530*/  FSETP.GTU.AND P0, PT, |R15|, 1.469367938527859385e-39, PT ;  /* 0x001000000f00780b */ /* 0x000fda0003f0c200 */
[----:B------:R-:W-:Y:S05]  /*0540*/  @P0 BRA `(.L_x_4) ;  /* 0x0000000000940947 */ /* 0x000fea0003800000 */
[----:B------:R-:W-:Y:S01]  /*0550*/  DFMA R2, R12, -R2, R8 ;  /* 0x800000020c02722b */ /* 0x000fe20000000008 */
[----:B------:R-:W-:-:S09]  /*0560*/  IMAD.MOV.U32 R6, RZ, RZ, RZ ;  /* 0x000000ffff067224 */ /* 0x000fd200078e00ff */
[C---:B------:R-:W-:Y:S02]  /*0570*/  FSETP.NEU.AND P0, PT, R3.reuse, RZ, PT ;  /* 0x000000ff0300720b */ /* 0x040fe40003f0d000 */
[----:B------:R-:W-:-:S04]  /*0580*/  LOP3.LUT R5, R3, 0x80000000, R5, 0x48, !PT ;  /* 0x8000000003057812 */ /* 0x000fc800078e4805 */
[----:B------:R-:W-:-:S07]  /*0590*/  LOP3.LUT R7, R5, R7, RZ, 0xfc, !PT ;  /* 0x0000000705077212 */ /* 0x000fce00078efcff */
[----:B------:R-:W-:Y:S05]  /*05a0*/  @!P0 BRA `(.L_x_4) ;  /* 0x00000000007c8947 */ /* 0x000fea0003800000 */
[----:B------:R-:W-:Y:S01]  /*05b0*/  IMAD.MOV R3, RZ, RZ, -R11 ;  /* 0x000000ffff037224 */ /* 0x000fe200078e0a0b */
[----:B------:R-:W-:Y:S01]  /*05c0*/  DMUL.RP R6, R12, R6 ;  /* 0x000000060c067228 */ /* 0x000fe20000008000 */
[----:B------:R-:W-:Y:S01]  /*05d0*/  IMAD.MOV.U32 R2, RZ, RZ, RZ ;  /* 0x000000ffff027224 */ /* 0x000fe200078e00ff */
[----:B------:R-:W-:-:S05]  /*05e0*/  IADD3 R11, PT, PT, -R11, -0x43300000, RZ ;  /* 0xbcd000000b0b7810 */ /* 0x000fca0007ffe1ff */
[----:B------:R-:W-:-:S03]  /*05f0*/  DFMA R2, R14, -R2, R12 ;  /* 0x800000020e02722b */ /* 0x000fc6000000000c */
[----:B------:R-:W-:-:S07]  /*0600*/  LOP3.LUT R5, R7, R5, RZ, 0x3c, !PT ;  /* 0x0000000507057212 */ /* 0x000fce00078e3cff */
[----:B------:R-:W-:-:S04]  /*0610*/  FSETP.NEU.AND P0, PT, |R3|, R11, PT ;  /* 0x0000000b0300720b */ /* 0x000fc80003f0d200 */
[----:B------:R-:W-:Y:S02]  /*0620*/  FSEL R14, R6, R14, !P0 ;  /* 0x0000000e060e7208 */ /* 0x000fe40004000000 */
[----:B------:R-:W-:Y:S01]  /*0630*/  FSEL R15, R5, R15, !P0 ;  /* 0x0000000f050f7208 */ /* 0x000fe20004000000 */
[----:B------:R-:W-:Y:S06]  /*0640*/  BRA `(.L_x_4) ;  /* 0x0000000000547947 */ /* 0x000fec0003800000 */
.L_x_3:
[----:B------:R-:W-:-:S14]  /*0650*/  DSETP.NAN.AND P0, PT, R6, R6, PT ;  /* 0x000000060600722a */ /* 0x000fdc0003f08000 */
[----:B------:R-:W-:Y:S05]  /*0660*/  @P0 BRA `(.L_x_5) ;  /* 0x0000000000440947 */ /* 0x000fea0003800000 */
[----:B------:R-:W-:-:S14]  /*0670*/  DSETP.NAN.AND P0, PT, R4, R4, PT ;  /* 0x000000040400722a */ /* 0x000fdc0003f08000 */
[----:B------:R-:W-:Y:S05]  /*0680*/  @P0 BRA `(.L_x_6) ;  /* 0x0000000000300947 */ /* 0x000fea0003800000 */
[----:B------:R-:W-:Y:S01]  /*0690*/  ISETP.NE.AND P0, PT, R21, R20, PT ;  /* 0x000000141500720c */ /* 0x000fe20003f05270 */
[----:B------:R-:W-:Y:S02]  /*06a0*/  IMAD.MOV.U32 R14, RZ, RZ, 0x0 ;  /* 0x00000000ff0e7424 */ /* 0x000fe400078e00ff */
[----:B------:R-:W-:-:S10]  /*06b0*/  IMAD.MOV.U32 R15, RZ, RZ, -0x80000 ;  /* 0xfff80000ff0f7424 */ /* 0x000fd400078e00ff */
[----:B------:R-:W-:Y:S05]  /*06c0*/  @!P0 BRA `(.L_x_4) ;  /* 0x0000000000348947 */ /* 0x000fea0003800000 */
[----:B------:R-:W-:Y:S02]  /*06d0*/  ISETP.NE.AND P0, PT, R21, 0x7ff00000, PT ;  /* 0x7ff000001500780c */ /* 0x000fe40003f05270 */
[----:B------:R-:W-:Y:S02]  /*06e0*/  LOP3.LUT R15, R7, 0x80000000, R5, 0x48, !PT ;  /* 0x80000000070f7812 */ /* 0x000fe400078e4805 */
[----:B------:R-:W-:-:S13]  /*06f0*/  ISETP.EQ.OR P0, PT, R20, RZ, !P0 ;  /* 0x000000ff1400720c */ /* 0x000fda0004702670 */
[----:B------:R-:W-:Y:S01]  /*0700*/  @P0 LOP3.LUT R2, R15, 0x7ff00000, RZ, 0xfc, !PT ;  /* 0x7ff000000f020812 */ /* 0x000fe200078efcff */
[----:B------:R-:W-:Y:S02]  /*0710*/  @!P0 IMAD.MOV.U32 R14, RZ, RZ, RZ ;  /* 0x000000ffff0e8224 */ /* 0x000fe400078e00ff */
[----:B------:R-:W-:Y:S02]  /*0720*/  @P0 IMAD.MOV.U32 R14, RZ, RZ, RZ ;  /* 0x000000ffff0e0224 */ /* 0x000fe400078e00ff */
[----:B------:R-:W-:Y:S01]  /*0730*/  @P0 IMAD.MOV.U32 R15, RZ, RZ, R2 ;  /* 0x000000ffff0f0224 */ /* 0x000fe200078e0002 */
[----:B------:R-:W-:Y:S06]  /*0740*/  BRA `(.L_x_4) ;  /* 0x0000000000147947 */ /* 0x000fec0003800000 */
.L_x_6:
[----:B------:R-:W-:Y:S01]  /*0750*/  LOP3.LUT R15, R5, 0x80000, RZ, 0xfc, !PT ;  /* 0x00080000050f7812 */ /* 0x000fe200078efcff */
[----:B------:R-:W-:Y:S01]  /*0760*/  IMAD.MOV.U32 R14, RZ, RZ, R4 ;  /* 0x000000ffff0e7224 */ /* 0x000fe200078e0004 */
[----:B------:R-:W-:Y:S06]  /*0770*/  BRA `(.L_x_4) ;  /* 0x0000000000087947 */ /* 0x000fec0003800000 */
.L_x_5:
[----:B------:R-:W-:Y:S01]  /*0780*/  LOP3.LUT R15, R7, 0x80000, RZ, 0xfc, !PT ;  /* 0x00080000070f7812 */ /* 0x000fe200078efcff */
[----:B------:R-:W-:-:S07]  /*0790*/  IMAD.MOV.U32 R14, RZ, RZ, R6 ;  /* 0x000000ffff0e7224 */ /* 0x000fce00078e0006 */
.L_x_4:
[----:B------:R-:W-:Y:S02]  /*07a0*/  IMAD.MOV.U32 R11, RZ, RZ, 0x0 ;  /* 0x00000000ff0b7424 */ /* 0x000fe400078e00ff */
[----:B------:R-:W-:Y:S02]  /*07b0*/  IMAD.MOV.U32 R2, RZ, RZ, R14 ;  /* 0x000000ffff027224 */ /* 0x000fe400078e000e */
[----:B------:R-:W-:Y:S01]  /*07c0*/  IMAD.MOV.U32 R3, RZ, RZ, R15 ;  /* 0x000000ffff037224 */ /* 0x000fe200078e000f */
[----:B------:R-:W-:Y:S06]  /*07d0*/  RET.REL.NODEC R10 `(_Z25finalPagerankForIterationP6vertexif) ;  /* 0xfffffff80a087950 */ /* 0x000fec0003c3ffff */
.L_x_7:
        /* <DEDUP_REMOVED lines=10> */
.L_x_32:


//--------------------- .text._Z17addToNextPagerankP6vertexPf --------------------------
	.section	.text._Z17addToNextPagerankP6vertexPf,"ax",@progbits
	.align	128
        .global         _Z17addToNextPagerankP6vertexPf
        .type           _Z17addToNextPagerankP6vertexPf,@function
        .size           _Z17addToNextPagerankP6vertexPf,(.L_x_33 - _Z17addToNextPagerankP6vertexPf)
        .other          _Z17addToNextPagerankP6vertexPf,@"STO_CUDA_ENTRY STV_DEFAULT"
_Z17addToNextPagerankP6vertexPf:
.text._Z17addToNextPagerankP6vertexPf:
[----:B------:R-:W-:Y:S01]  /*0000*/  LDC R1, c[0x0][0x37c] ;  /* 0x0000df00ff017b82 */ /* 0x000fe20000000800 */
[----:B------:R-:W0:Y:S07]  /*0010*/  S2R R3, SR_TID.X ;  /* 0x0000000000037919 */ /* 0x000e2e0000002100 */
[----:B------:R-:W0:Y:S01]  /*0020*/  LDC.64 R4, c[0x0][0x380] ;  /* 0x0000e000ff047b82 */ /* 0x000e220000000a00 */
[----:B------:R-:W1:Y:S01]  /*0030*/  LDCU.64 UR4, c[0x0][0x358] ;  /* 0x00006b00ff0477ac */ /* 0x000e620008000a00 */
[----:B0-----:R-:W-:-:S05]  /*0040*/  IMAD.WIDE.U32 R4, R3, 0x18, R4 ;  /* 0x0000001803047825 */ /* 0x001fca00078e0004 */
[----:B-1----:R-:W2:Y:S02]  /*0050*/  LDG.E R0, desc[UR4][R4.64+0xc] ;  /* 0x00000c0404007981 */ /* 0x002ea4000c1e1900 */
[----:B--2---:R-:W-:-:S13]  /*0060*/  ISETP.NE.AND P0, PT, R0, RZ, PT ;  /* 0x000000ff0000720c */ /* 0x004fda0003f05270 */
[----:B------:R-:W-:Y:S05]  /*0070*/  @!P0 BRA `(.L_x_8) ;  /* 0x0000000000ec8947 */ /* 0x000fea0003800000 */
[----:B------:R-:W-:Y:S02]  /*0080*/  IMAD.MOV.U32 R11, RZ, RZ, R0 ;  /* 0x000000ffff0b7224 */ /* 0x000fe400078e0000 */
[----:B------:R-:W-:-:S07]  /*0090*/  IMAD.MOV.U32 R0, RZ, RZ, RZ ;  /* 0x000000ffff007224 */ /* 0x000fce00078e00ff */
.L_x_17:
[----:B------:R-:W2:Y:S04]  /*00a0*/  LDG.E R16, desc[UR4][R4.64+0x4] ;  /* 0x0000040404107981 */ /* 0x000ea8000c1e1900 */
[----:B0-----:R-:W3:Y:S01]  /*00b0*/  LDG.E.64 R2, desc[UR4][R4.64+0x10] ;  /* 0x0000100404027981 */ /* 0x001ee2000c1e1b00 */
[----:B------:R-:W0:Y:S01]  /*00c0*/  I2F.F64.U32 R10, R11 ;  /* 0x0000000b000a7312 */ /* 0x000e220000201800 */
[----:B------:R-:W-:-:S07]  /*00d0*/  IMAD.MOV.U32 R8, RZ, RZ, 0x1 ;  /* 0x00000001ff087424 */ /* 0x000fce00078e00ff */
[----:B0-----:R-:W0:Y:S02]  /*00e0*/  MUFU.RCP64H R9, R11 ;  /* 0x0000000b00097308 */ /* 0x001e240000001800 */
[----:B0-----:R-:W-:-:S08]  /*00f0*/  DFMA R12, -R10, R8, 1 ;  /* 0x3ff000000a0c742b */ /* 0x001fd00000000108 */
[----:B------:R-:W-:-:S08]  /*0100*/  DFMA R12, R12, R12, R12 ;  /* 0x0000000c0c0c722b */ /* 0x000fd0000000000c */
[----:B------:R-:W-:Y:S01]  /*0110*/  DFMA R12, R8, R12, R8 ;  /* 0x0000000c080c722b */ /* 0x000fe20000000008 */
[----:B------:R-:W-:Y:S07]  /*0120*/  YIELD ;  /* 0x0000000000007946 */ /* 0x000fee0003800000 */
[----:B------:R-:W-:Y:S01]  /*0130*/  DFMA R14, -R10, R12, 1 ;  /* 0x3ff000000a0e742b */ /* 0x000fe2000000010c */
[----:B------:R-:W-:Y:S01]  /*0140*/  UMOV UR6, 0x33333333 ;  /* 0x3333333300067882 */ /* 0x000fe20000000000 */
[----:B------:R-:W-:-:S06]  /*0150*/  UMOV UR7, 0x3feb3333 ;  /* 0x3feb333300077882 */ /* 0x000fcc0000000000 */
[----:B------:R-:W-:Y:S01]  /*0160*/  DFMA R14, R12, R14, R12 ;  /* 0x0000000e0c0e722b */ /* 0x000fe2000000000c */
[----:B------:R-:W-:Y:S01]  /*0170*/  BSSY.RECONVERGENT B0, `(.L_x_9) ;  /* 0x000000e000007945 */ /* 0x000fe20003800200 */
[----:B--2---:R-:W0:Y:S01]  /*0180*/  F2F.F64.F32 R8, R16 ;  /* 0x0000001000087310 */ /* 0x004e220000201800 */
[----:B---3--:R-:W-:-:S05]  /*0190*/  IMAD.WIDE.U32 R2, R0, 0x8, R2 ;  /* 0x0000000800027825 */ /* 0x008fca00078e0002 */
[----:B------:R1:W5:Y:S01]  /*01a0*/  LD.E.64 R6, desc[UR4][R2.64] ;  /* 0x0000000402067980 */ /* 0x000362000c101b00 */
[----:B0-----:R-:W-:-:S08]  /*01b0*/  DMUL R8, R8, UR6 ;  /* 0x0000000608087c28 */ /* 0x001fd00008000000 */
[----:B-1----:R-:W-:-:S08]  /*01c0*/  DMUL R2, R8, R14 ;  /* 0x0000000e08027228 */ /* 0x002fd00000000000 */
[----:B------:R-:W-:-:S08]  /*01d0*/  DFMA R12, -R10, R2, R8 ;  /* 0x000000020a0c722b */ /* 0x000fd00000000108 */
[----:B------:R-:W-:Y:S01]  /*01e0*/  DFMA R2, R14, R12, R2 ;  /* 0x0000000c0e02722b */ /* 0x000fe20000000002 */
[----:B------:R-:W-:-:S09]  /*01f0*/  FSETP.GEU.AND P1, PT, |R9|, 6.5827683646048100446e-37, PT ;  /* 0x036000000900780b */ /* 0x000fd20003f2e200 */
[----:B------:R-:W-:-:S05]  /*0200*/  FFMA R12, RZ, R11, R3 ;  /* 0x0000000bff0c7223 */ /* 0x000fca0000000003 */
[----:B------:R-:W-:-:S13]  /*0210*/  FSETP.GT.AND P0, PT, |R12|, 1.469367938527859385e-39, PT ;  /* 0x001000000c00780b */ /* 0x000fda0003f04200 */
[----:B------:R-:W-:Y:S05]  /*0220*/  @P0 BRA P1, `(.L_x_10) ;  /* 0x0000000000080947 */ /* 0x000fea0000800000 */
[----:B------:R-:W-:-:S07]  /*0230*/  MOV R14, 0x250 ;  /* 0x00000250000e7802 */ /* 0x000fce0000000f00 */
[----:B-----5:R-:W-:Y:S05]  /*0240*/  CALL.REL.NOINC `($__internal_1_$__cuda_sm20_div_rn_f64_full) ;  /* 0x00000000009c7944 */ /* 0x020fea0003c00000 */
.L_x_10:
[----:B------:R-:W-:Y:S05]  /*0250*/  BSYNC.RECONVERGENT B0 ;  /* 0x0000000000007941 */ /* 0x000fea0003800200 */
.L_x_9:
[----:B------:R-:W0:Y:S02]  /*0260*/  F2F.F32.F64 R9, R2 ;  /* 0x0000000200097310 */ /* 0x000e240000301000 */
[----:B0----5:R0:W-:Y:S01]  /*0270*/  ATOM.E.ADD.F32.FTZ.RN.STRONG.GPU P0, RZ, desc[UR4][R6.64+0x8], R9 ;  /* 0x8000080906ff79a2 */ /* 0x0211e2000c10f304 */
[----:B------:R-:W-:Y:S04]  /*0280*/  BSSY.RECONVERGENT B0, `(.L_x_11) ;  /* 0x0000015000007945 */ /* 0x000fe80003800200 */
[----:B0-----:R-:W-:Y:S05]  /*0290*/  @P0 BRA `(.L_x_12) ;  /* 0x00000000004c0947 */ /* 0x001fea0003800000 */
[----:B------:R-:W0:Y:S02]  /*02a0*/  QSPC.E.S P0, RZ, [R6+0x8] ;  /* 0x0000080006ff73aa */ /* 0x000e240000000500 */
[----:B0-----:R-:W-:Y:S05]  /*02b0*/  @!P0 BRA `(.L_x_13) ;  /* 0x0000000000188947 */ /* 0x001fea0003800000 */
[----:B------:R-:W-:-:S07]  /*02c0*/  MOV R6, R6 ;  /* 0x0000000600067202 */ /* 0x000fce0000000f00 */
.L_x_14:
[----:B------:R-:W0:Y:S02]  /*02d0*/  LDS R2, [R6+0x8] ;  /* 0x0000080006027984 */ /* 0x000e240000000800 */
[----:B0-----:R-:W-:-:S05]  /*02e0*/  FADD R3, R9, R2 ;  /* 0x0000000209037221 */ /* 0x001fca0000000000 */
[----:B------:R-:W0:Y:S02]  /*02f0*/  ATOMS.CAST.SPIN P0, [R6+0x8], R2, R3 ;  /* 0x000008020600758d */ /* 0x000e240001800003 */
[----:B0-----:R-:W-:Y:S05]  /*0300*/  @!P0 BRA `(.L_x_14) ;  /* 0xfffffffc00f08947 */ /* 0x001fea000383ffff */
[----:B------:R-:W-:Y:S05]  /*0310*/  BRA `(.L_x_12) ;  /* 0x00000000002c7947 */ /* 0x000fea0003800000 */
.L_x_13:
[----:B------:R-:W0:Y:S02]  /*0320*/  QSPC.E.D P0, RZ, [R6+0x8] ;  /* 0x0000080006ff73aa */ /* 0x000e240000000700 */
[----:B0-----:R-:W-:Y:S05]  /*0330*/  @!P0 BRA `(.L_x_15) ;  /* 0x0000000000188947 */ /* 0x001fea0003800000 */
.L_x_16:
[----:B------:R-:W2:Y:S02]  /*0340*/  LD.E R2, [R6+0x8] ;  /* 0x0000000806027980 */ /* 0x000ea40000100900 */
[----:B--2---:R-:W-:-:S06]  /*0350*/  FADD R3, R9, R2 ;  /* 0x0000000209037221 */ /* 0x004fcc0000000000 */
[----:B------:R-:W2:Y:S02]  /*0360*/  ATOM.E.CAST.SPIN PT, R3, [R6+0x8], R2, R3 ;  /* 0x000008020603738b */ /* 0x000ea400019e0103 */
[----:B--2---:R-:W-:-:S13]  /*0370*/  ISETP.EQ.U32.AND P0, PT, R3, 0x1, PT ;  /* 0x000000010300780c */ /* 0x004fda0003f02070 */
[----:B------:R-:W-:Y:S05]  /*0380*/  @!P0 BRA `(.L_x_16) ;  /* 0xfffffffc00ec8947 */ /* 0x000fea000383ffff */
[----:B------:R-:W-:Y:S05]  /*0390*/  BRA `(.L_x_12) ;  /* 0x00000000000c7947 */ /* 0x000fea0003800000 */
.L_x_15:
[----:B------:R-:W2:Y:S02]  /*03a0*/  LD.E R2, desc[UR4][R6.64+0x8] ;  /* 0x0000080406027980 */ /* 0x000ea4000c101900 */
[----:B--2---:R-:W-:-:S05]  /*03b0*/  FADD R3, R9, R2 ;  /* 0x0000000209037221 */ /* 0x004fca0000000000 */
[----:B------:R0:W-:Y:S02]  /*03c0*/  ST.E desc[UR4][R6.64+0x8], R3 ;  /* 0x0000080306007985 */ /* 0x0001e4000c101904 */
.L_x_12:
[----:B------:R-:W-:Y:S05]  /*03d0*/  BSYNC.RECONVERGENT B0 ;  /* 0x0000000000007941 */ /* 0x000fea0003800200 */
.L_x_11:
[----:B------:R-:W2:Y:S01]  /*03e0*/  LDG.E R11, desc[UR4][R4.64+0xc] ;  /* 0x00000c04040b7981 */ /* 0x000ea2000c1e1900 */
[----:B------:R-:W-:-:S05]  /*03f0*/  VIADD R0, R0, 0x1 ;  /* 0x0000000100007836 */ /* 0x000fca0000000000 */
[----:B--2---:R-:W-:-:S13]  /*0400*/  ISETP.GE.U32.AND P0, PT, R0, R11, PT ;  /* 0x0000000b0000720c */ /* 0x004fda0003f06070 */
[----:B------:R-:W-:Y:S05]  /*0410*/  @!P0 BRA `(.L_x_17) ;  /* 0xfffffffc00208947 */ /* 0x000fea000383ffff */
[----:B------:R-:W-:Y:S05]  /*0420*/  EXIT ;  /* 0x000000000000794d */ /* 0x000fea0003800000 */
.L_x_8:
[----:B------:R-:W2:Y:S01]  /*0430*/  LDG.E R4, desc[UR4][R4.64+0x4] ;  /* 0x0000040404047981 */ /* 0x000ea2000c1e1900 */
[----:B------:R-:W-:Y:S01]  /*0440*/  UMOV UR6, 0x33333333 ;  /* 0x3333333300067882 */ /* 0x000fe20000000000 */
[----:B------:R-:W-:Y:S01]  /*0450*/  UMOV UR7, 0x3feb3333 ;  /* 0x3feb333300077882 */ /* 0x000fe20000000000 */
[----:B------:R-:W0:Y:S01]  /*0460*/  LDC.64 R6, c[0x0][0x388] ;  /* 0x0000e200ff067b82 */ /* 0x000e220000000a00 */
[----:B--2---:R-:W1:Y:S02]  /*0470*/  F2F.F64.F32 R2, R4 ;  /* 0x0000000400027310 */ /* 0x004e640000201800 */
[----:B-1----:R-:W-:-:S10]  /*0480*/  DMUL R2, R2, UR6 ;  /* 0x0000000602027c28 */ /* 0x002fd40008000000 */
[----:B------:R-:W0:Y:S02]  /*0490*/  F2F.F32.F64 R3, R2 ;  /* 0x0000000200037310 */ /* 0x000e240000301000 */
[----:B0-----:R-:W-:Y:S01]  /*04a0*/  REDG.E.ADD.F32.FTZ.RN.STRONG.GPU desc[UR4][R6.64], R3 ;  /* 0x00000003060079a6 */ /* 0x001fe2000c12f304 */
[----:B------:R-:W-:Y:S05]  /*04b0*/  EXIT ;  /* 0x000000000000794d */ /* 0x000fea0003800000 */
        .weak           $__internal_1_$__cuda_sm20_div_rn_f64_full
        .type           $__internal_1_$__cuda_sm20_div_rn_f64_full,@function
        .size           $__internal_1_$__cuda_sm20_div_rn_f64_full,(.L_x_33 - $__internal_1_$__cuda_sm20_div_rn_f64_full)
$__internal_1_$__cuda_sm20_div_rn_f64_full:
[C---:B------:R-:W-:Y:S01]  /*04c0*/  FSETP.GEU.AND P0, PT, |R11|.reuse, 1.469367938527859385e-39, PT ;  /* 0x001000000b00780b */ /* 0x040fe20003f0e200 */
[----:B------:R-:W-:Y:S01]  /*04d0*/  IMAD.MOV.U32 R12, RZ, RZ, 0x1 ;  /* 0x00000001ff0c7424 */ /* 0x000fe200078e00ff */
[----:B------:R-:W-:Y:S01]  /*04e0*/  LOP3.LUT R2, R11, 0x800fffff, RZ, 0xc0, !PT ;  /* 0x800fffff0b027812 */ /* 0x000fe200078ec0ff */
[----:B------:R-:W-:Y:S01]  /*04f0*/  BSSY.RECONVERGENT B1, `(.L_x_18) ;  /* 0x0000055000017945 */ /* 0x000fe20003800200 */
[C---:B------:R-:W-:Y:S02]  /*0500*/  FSETP.GEU.AND P2, PT, |R9|.reuse, 1.469367938527859385e-39, PT ;  /* 0x001000000900780b */ /* 0x040fe40003f4e200 */
[----:B------:R-:W-:Y:S01]  /*0510*/  LOP3.LUT R3, R2, 0x3ff00000, RZ, 0xfc, !PT ;  /* 0x3ff0000002037812 */ /* 0x000fe200078efcff */
[----:B------:R-:W-:Y:S01]  /*0520*/  IMAD.MOV.U32 R2, RZ, RZ, R10 ;  /* 0x000000ffff027224 */ /* 0x000fe200078e000a */
[----:B------:R-:W-:Y:S02]  /*0530*/  LOP3.LUT R15, R9, 0x7ff00000, RZ, 0xc0, !PT ;  /* 0x7ff00000090f7812 */ /* 0x000fe400078ec0ff */
[----:B------:R-:W-:-:S03]  /*0540*/  LOP3.LUT R22, R11, 0x7ff00000, RZ, 0xc0, !PT ;  /* 0x7ff000000b167812 */ /* 0x000fc600078ec0ff */
[----:B------:R-:W-:Y:S01]  /*0550*/  @!P0 DMUL R2, R10, 8.98846567431157953865e+307 ;  /* 0x7fe000000a028828 */ /* 0x000fe20000000000 */
[----:B------:R-:W-:-:S03]  /*0560*/  ISETP.GE.U32.AND P1, PT, R15, R22, PT ;  /* 0x000000160f00720c */ /* 0x000fc60003f26070 */
[----:B------:R-:W-:Y:S01]  /*0570*/  @!P2 LOP3.LUT R20, R11, 0x7ff00000, RZ, 0xc0, !PT ;  /* 0x7ff000000b14a812 */ /* 0x000fe200078ec0ff */
[----:B------:R-:W-:Y:S01]  /*0580*/  @!P2 IMAD.MOV.U32 R24, RZ, RZ, RZ ;  /* 0x000000ffff18a224 */ /* 0x000fe200078e00ff */
[----:B------:R-:W0:Y:S02]  /*0590*/  MUFU.RCP64H R13, R3 ;  /* 0x00000003000d7308 */ /* 0x000e240000001800 */
[----:B------:R-:W-:Y:S01]  /*05a0*/  @!P2 ISETP.GE.U32.AND P3, PT, R15, R20, PT ;  /* 0x000000140f00a20c */ /* 0x000fe20003f66070 */
[----:B0-----:R-:W-:-:S08]  /*05b0*/  DFMA R16, R12, -R2, 1 ;  /* 0x3ff000000c10742b */ /* 0x001fd00000000802 */
[----:B------:R-:W-:Y:S01]  /*05c0*/  DFMA R18, R16, R16, R16 ;  /* 0x000000101012722b */ /* 0x000fe20000000010 */
[----:B------:R-:W-:-:S05]  /*05d0*/  IMAD.MOV.U32 R16, RZ, RZ, 0x1ca00000 ;  /* 0x1ca00000ff107424 */ /* 0x000fca00078e00ff */
[C---:B------:R-:W-:Y:S02]  /*05e0*/  @!P2 SEL R17, R16.reuse, 0x63400000, !P3 ;  /* 0x634000001011a807 */ /* 0x040fe40005800000 */
[----:B------:R-:W-:Y:S01]  /*05f0*/  DFMA R18, R12, R18, R12 ;  /* 0x000000120c12722b */ /* 0x000fe2000000000c */
[----:B------:R-:W-:Y:S01]  /*0600*/  SEL R13, R16, 0x63400000, !P1 ;  /* 0x63400000100d7807 */ /* 0x000fe20004800000 */
[----:B------:R-:W-:Y:S01]  /*0610*/  IMAD.MOV.U32 R12, RZ, RZ, R8 ;  /* 0x000000ffff0c7224 */ /* 0x000fe200078e0008 */
[--C-:B------:R-:W-:Y:S02]  /*0620*/  @!P2 LOP3.LUT R17, R17, 0x80000000, R9.reuse, 0xf8, !PT ;  /* 0x800000001111a812 */ /* 0x100fe400078ef809 */
[----:B------:R-:W-:Y:S02]  /*0630*/  LOP3.LUT R13, R13, 0x800fffff, R9, 0xf8, !PT ;  /* 0x800fffff0d0d7812 */ /* 0x000fe400078ef809 */
[----:B------:R-:W-:Y:S01]  /*0640*/  @!P2 LOP3.LUT R25, R17, 0x100000, RZ, 0xfc, !PT ;  /* 0x001000001119a812 */ /* 0x000fe200078efcff */
[----:B------:R-:W-:-:S05]  /*0650*/  DFMA R20, R18, -R2, 1 ;  /* 0x3ff000001214742b */ /* 0x000fca0000000802 */
[----:B------:R-:W-:Y:S01]  /*0660*/  @!P2 DFMA R12, R12, 2, -R24 ;  /* 0x400000000c0ca82b */ /* 0x000fe20000000818 */
[----:B------:R-:W-:Y:S02]  /*0670*/  IMAD.MOV.U32 R24, RZ, RZ, R15 ;  /* 0x000000ffff187224 */ /* 0x000fe400078e000f */
[----:B------:R-:W-:Y:S01]  /*0680*/  DFMA R18, R18, R20, R18 ;  /* 0x000000141212722b */ /* 0x000fe20000000012 */
[----:B------:R-:W-:Y:S01]  /*0690*/  IMAD.MOV.U32 R25, RZ, RZ, R22 ;  /* 0x000000ffff197224 */ /* 0x000fe200078e0016 */
[----:B------:R-:W-:-:S05]  /*06a0*/  @!P0 LOP3.LUT R25, R3, 0x7ff00000, RZ, 0xc0, !PT ;  /* 0x7ff0000003198812 */ /* 0x000fca00078ec0ff */
[----:B------:R-:W-:Y:S01]  /*06b0*/  @!P2 LOP3.LUT R24, R13, 0x7ff00000, RZ, 0xc0, !PT ;  /* 0x7ff000000d18a812 */ /* 0x000fe200078ec0ff */
[----:B------:R-:W-:-:S04]  /*06c0*/  DMUL R20, R18, R12 ;  /* 0x0000000c12147228 */ /* 0x000fc80000000000 */
[----:B------:R-:W-:-:S04]  /*06d0*/  VIADD R17, R24, 0xffffffff ;  /* 0xffffffff18117836 */ /* 0x000fc80000000000 */
[----:B------:R-:W-:Y:S01]  /*06e0*/  DFMA R22, R20, -R2, R12 ;  /* 0x800000021416722b */ /* 0x000fe2000000000c */
[----:B------:R-:W-:Y:S01]  /*06f0*/  ISETP.GT.U32.AND P0, PT, R17, 0x7feffffe, PT ;  /* 0x7feffffe1100780c */ /* 0x000fe20003f04070 */
[----:B------:R-:W-:-:S05]  /*0700*/  VIADD R17, R25, 0xffffffff ;  /* 0xffffffff19117836 */ /* 0x000fca0000000000 */
[----:B------:R-:W-:Y:S01]  /*0710*/  ISETP.GT.U32.OR P0, PT, R17, 0x7feffffe, P0 ;  /* 0x7feffffe1100780c */ /* 0x000fe20000704470 */
[----:B------:R-:W-:-:S12]  /*0720*/  DFMA R18, R18, R22, R20 ;  /* 0x000000161212722b */ /* 0x000fd80000000014 */
[----:B------:R-:W-:Y:S05]  /*0730*/  @P0 BRA `(.L_x_19) ;  /* 0x00000000006c0947 */ /* 0x000fea0003800000 */
[----:B------:R-:W-:-:S04]  /*0740*/  LOP3.LUT R20, R11, 0x7ff00000, RZ, 0xc0, !PT ;  /* 0x7ff000000b147812 */ /* 0x000fc800078ec0ff */
[CC--:B------:R-:W-:Y:S02]  /*0750*/  VIADDMNMX R8, R15.reuse, -R20.reuse, 0xb9600000, !PT ;  /* 0xb96000000f087446 */ /* 0x0c0fe40007800914 */
[----:B------:R-:W-:Y:S01]  /*0760*/  ISETP.GE.U32.AND P0, PT, R15, R20, PT ;  /* 0x000000140f00720c */ /* 0x000fe20003f06070 */
[----:B------:R-:W-:Y:S01]  /*0770*/  IMAD.MOV.U32 R20, RZ, RZ, RZ ;  /* 0x000000ffff147224 */ /* 0x000fe200078e00ff */
[----:B------:R-:W-:Y:S02]  /*0780*/  VIMNMX R8, PT, PT, R8, 0x46a00000, PT ;  /* 0x46a0000008087848 */ /* 0x000fe40003fe0100 */
[----:B------:R-:W-:-:S05]  /*0790*/  SEL R9, R16, 0x63400000, !P0 ;  /* 0x6340000010097807 */ /* 0x000fca0004000000 */
[----:B------:R-:W-:-:S04]  /*07a0*/  IMAD.IADD R8, R8, 0x1, -R9 ;  /* 0x0000000108087824 */ /* 0x000fc800078e0a09 */
        /* <DEDUP_REMOVED lines=10> */
[----:B------:R-:W-:Y:S02]  /*0850*/  IMAD.MOV R3, RZ, RZ, -R8 ;  /* 0x000000ffff037224 */ /* 0x000fe400078e0a08 */
[----:B------:R-:W-:-:S06]  /*0860*/  IMAD.MOV.U32 R2, RZ, RZ, RZ ;  /* 0x000000ffff027224 */ /* 0x000fcc00078e00ff */
[----:B------:R-:W-:Y:S02]  /*0870*/  DFMA R2, R16, -R2, R18 ;  /* 0x800000021002722b */ /* 0x000fe40000000012 */
[----:B------:R-:W-:-:S04]  /*0880*/  DMUL.RP R18, R18, R20 ;  /* 0x0000001412127228 */ /* 0x000fc80000008000 */
[----:B------:R-:W-:-:S04]  /*0890*/  IADD3 R2, PT, PT, -R8, -0x43300000, RZ ;  /* 0xbcd0000008027810 */ /* 0x000fc80007ffe1ff */
[----:B------:R-:W-:Y:S02]  /*08a0*/  FSETP.NEU.AND P0, PT, |R3|, R2, PT ;  /* 0x000000020300720b */ /* 0x000fe40003f0d200 */
[----:B------:R-:W-:Y:S02]  /*08b0*/  LOP3.LUT R11, R19, R11, RZ, 0x3c, !PT ;  /* 0x0000000b130b7212 */ /* 0x000fe400078e3cff */
[----:B------:R-:W-:Y:S02]  /*08c0*/  FSEL R16, R18, R16, !P0 ;  /* 0x0000001012107208 */ /* 0x000fe40004000000 */
[----:B------:R-:W-:Y:S01]  /*08d0*/  FSEL R17, R11, R17, !P0 ;  /* 0x000000110b117208 */ /* 0x000fe20004000000 */
[----:B------:R-:W-:Y:S06]  /*08e0*/  BRA `(.L_x_20) ;  /* 0x0000000000547947 */ /* 0x000fec0003800000 */
.L_x_19:
        /* <DEDUP_REMOVED lines=16> */
.L_x_22:
[----:B------:R-:W-:Y:S01]  /*09f0*/  LOP3.LUT R17, R11, 0x80000, RZ, 0xfc, !PT ;  /* 0x000800000b117812 */ /* 0x000fe200078efcff */
[----:B------:R-:W-:Y:S01]  /*0a00*/  IMAD.MOV.U32 R16, RZ, RZ, R10 ;  /* 0x000000ffff107224 */ /* 0x000fe200078e000a */
[----:B------:R-:W-:Y:S06]  /*0a10*/  BRA `(.L_x_20) ;  /* 0x0000000000087947 */ /* 0x000fec0003800000 */
.L_x_21:
[----:B------:R-:W-:Y:S01]  /*0a20*/  LOP3.LUT R17, R9, 0x80000, RZ, 0xfc, !PT ;  /* 0x0008000009117812 */ /* 0x000fe200078efcff */
[----:B------:R-:W-:-:S07]  /*0a30*/  IMAD.MOV.U32 R16, RZ, RZ, R8 ;  /* 0x000000ffff107224 */ /* 0x000fce00078e0008 */
.L_x_20:
[----:B------:R-:W-:Y:S05]  /*0a40*/  BSYNC.RECONVERGENT B1 ;  /* 0x0000000000017941 */ /* 0x000fea0003800200 */
.L_x_18:
[----:B------:R-:W-:Y:S02]  /*0a50*/  IMAD.MOV.U32 R15, RZ, RZ, 0x0 ;  /* 0x00000000ff0f7424 */ /* 0x000fe400078e00ff */
[----:B------:R-:W-:Y:S02]  /*0a60*/  IMAD.MOV.U32 R2, RZ, RZ, R16 ;  /* 0x000000ffff027224 */ /* 0x000fe400078e0010 */
[----:B------:R-:W-:Y:S01]  /*0a70*/  IMAD.MOV.U32 R3, RZ, RZ, R17 ;  /* 0x000000ffff037224 */ /* 0x000fe200078e0011 */
[----:B------:R-:W-:Y:S06]  /*0a80*/  RET.REL.NODEC R14 `(_Z17addToNextPagerankP6vertexPf) ;  /* 0xfffffff40e5c7950 */ /* 0x000fec0003c3ffff */
.L_x_23:
        /* <DEDUP_REMOVED lines=15> */
.L_x_33:


//--------------------- .text._Z19initializePageranksP6vertexi --------------------------
	.section	.text._Z19initializePageranksP6vertexi,"ax",@progbits
	.align	128
        .global         _Z19initializePageranksP6vertexi
        .type           _Z19initializePageranksP6vertexi,@function
        .size           _Z19initializePageranksP6vertexi,(.L_x_34 - _Z19initializePageranksP6vertexi)
        .other          _Z19initializePageranksP6vertexi,@"STO_CUDA_ENTRY STV_DEFAULT"
_Z19initializePageranksP6vertexi:
.text._Z19initializePageranksP6vertexi:
[----:B------:R-:W-:Y:S01]  /*0000*/  LDC R1, c[0x0][0x37c] ;  /* 0x0000df00ff017b82 */ /* 0x000fe20000000800 */
[----:B------:R-:W0:Y:S01]  /*0010*/  LDCU UR4, c[0x0][0x388] ;  /* 0x00007100ff0477ac */ /* 0x000e220008000800 */
[----:B------:R-:W1:Y:S01]  /*0020*/  S2R R2, SR_TID.X ;  /* 0x0000000000027919 */ /* 0x000e620000002100 */
[----:B0-----:R-:W-:Y:S01]  /*0030*/  I2FP.F32.S32 R0, UR4 ;  /* 0x0000000400007c45 */ /* 0x001fe20008201400 */
[----:B------:R-:W0:Y:S04]  /*0040*/  LDCU.64 UR4, c[0x0][0x358] ;  /* 0x00006b00ff0477ac */ /* 0x000e280008000a00 */
[----:B------:R-:W-:-:S05]  /*0050*/  VIADD R3, R0, 0x1800000 ;  /* 0x0180000000037836 */ /* 0x000fca0000000000 */
[----:B------:R-:W-:-:S04]  /*0060*/  LOP3.LUT R3, R3, 0x7f800000, RZ, 0xc0, !PT ;  /* 0x7f80000003037812 */ /* 0x000fc800078ec0ff */
[----:B------:R-:W-:-:S13]  /*0070*/  ISETP.GT.U32.AND P0, PT, R3, 0x1ffffff, PT ;  /* 0x01ffffff0300780c */ /* 0x000fda0003f04070 */
[----:B01----:R-:W-:Y:S05]  /*0080*/  @P0 BRA `(.L_x_24) ;  /* 0x0000000000100947 */ /* 0x003fea0003800000 */
[----:B------:R-:W-:-:S07]  /*0090*/  MOV R4, 0xb0 ;  /* 0x000000b000047802 */ /* 0x000fce0000000f00 */
[----:B------:R-:W-:Y:S05]  /*00a0*/  CALL.REL.NOINC `($__internal_2_$__cuda_sm20_rcp_rn_f32_slowpath) ;  /* 0x0000000000287944 */ /* 0x000fea0003c00000 */
[----:B------:R-:W-:Y:S01]  /*00b0*/  IMAD.MOV.U32 R7, RZ, RZ, R3 ;  /* 0x000000ffff077224 */ /* 0x000fe200078e0003 */
[----:B------:R-:W-:Y:S06]  /*00c0*/  BRA `(.L_x_25) ;  /* 0x0000000000107947 */ /* 0x000fec0003800000 */
.L_x_24:
[----:B------:R-:W0:Y:S02]  /*00d0*/  MUFU.RCP R7, R0 ;  /* 0x0000000000077308 */ /* 0x000e240000001000 */
[----:B0-----:R-:W-:-:S04]  /*00e0*/  FFMA R3, R0, R7, -1 ;  /* 0xbf80000000037423 */ /* 0x001fc80000000007 */
[----:B------:R-:W-:-:S04]  /*00f0*/  FADD.FTZ R4, -R3, -RZ ;  /* 0x800000ff03047221 */ /* 0x000fc80000010100 */
[----:B------:R-:W-:-:S07]  /*0100*/  FFMA R7, R7, R4, R7 ;  /* 0x0000000407077223 */ /* 0x000fce0000000007 */
.L_x_25:
[----:B------:R-:W0:Y:S02]  /*0110*/  LDC.64 R4, c[0x0][0x380] ;  /* 0x0000e000ff047b82 */ /* 0x000e240000000a00 */
[----:B0-----:R-:W-:-:S05]  /*0120*/  IMAD.WIDE.U32 R2, R2, 0x18, R4 ;  /* 0x0000001802027825 */ /* 0x001fca00078e0004 */
[----:B------:R-:W-:Y:S01]  /*0130*/  STG.E desc[UR4][R2.64+0x4], R7 ;  /* 0x0000040702007986 */ /* 0x000fe2000c101904 */
[----:B------:R-:W-:Y:S05]  /*0140*/  EXIT ;  /* 0x000000000000794d */ /* 0x000fea0003800000 */
        .weak           $__internal_2_$__cuda_sm20_rcp_rn_f32_slowpath
        .type           $__internal_2_$__cuda_sm20_rcp_rn_f32_slowpath,@function
        .size           $__internal_2_$__cuda_sm20_rcp_rn_f32_slowpath,(.L_x_34 - $__internal_2_$__cuda_sm20_rcp_rn_f32_slowpath)
$__internal_2_$__cuda_sm20_rcp_rn_f32_slowpath:
[----:B------:R-:W-:-:S05]  /*0150*/  IMAD.SHL.U32 R3, R0, 0x2, RZ ;  /* 0x0000000200037824 */ /* 0x000fca00078e00ff */
[----:B------:R-:W-:-:S04]  /*0160*/  SHF.R.U32.HI R3, RZ, 0x18, R3 ;  /* 0x00000018ff037819 */ /* 0x000fc80000011603 */
[----:B------:R-:W-:-:S13]  /*0170*/  ISETP.NE.U32.AND P0, PT, R3, RZ, PT ;  /* 0x000000ff0300720c */ /* 0x000fda0003f05070 */
[----:B------:R-:W-:Y:S05]  /*0180*/  @P0 BRA `(.L_x_26) ;  /* 0x00000000002c0947 */ /* 0x000fea0003800000 */
[----:B------:R-:W-:-:S05]  /*0190*/  IMAD.SHL.U32 R3, R0, 0x2, RZ ;  /* 0x0000000200037824 */ /* 0x000fca00078e00ff */
[----:B------:R-:W-:-:S13]  /*01a0*/  ISETP.NE.AND P0, PT, R3, RZ, PT ;  /* 0x000000ff0300720c */ /* 0x000fda0003f05270 */
[----:B------:R2:W3:Y:S01]  /*01b0*/  @!P0 MUFU.RCP R3, R0 ;  /* 0x0000000000038308 */ /* 0x0004e20000001000 */
[----:B------:R-:W-:Y:S05]  /*01c0*/  @!P0 BRA `(.L_x_27) ;  /* 0x0000000000a48947 */ /* 0x000fea0003800000 */
[----:B------:R-:W-:-:S04]  /*01d0*/  FFMA R5, R0, 1.84467440737095516160e+19, RZ ;  /* 0x5f80000000057823 */ /* 0x000fc800000000ff */
[----:B--2---:R-:W3:Y:S02]  /*01e0*/  MUFU.RCP R0, R5 ;  /* 0x0000000500007308 */ /* 0x004ee40000001000 */
[----:B---3--:R-:W-:-:S04]  /*01f0*/  FFMA R3, R5, R0, -1 ;  /* 0xbf80000005037423 */ /* 0x008fc80000000000 */
[----:B------:R-:W-:-:S04]  /*0200*/  FADD.FTZ R3, -R3, -RZ ;  /* 0x800000ff03037221 */ /* 0x000fc80000010100 */
[----:B------:R-:W-:-:S04]  /*0210*/  FFMA R0, R0, R3, R0 ;  /* 0x0000000300007223 */ /* 0x000fc80000000000 */
[----:B------:R-:W-:Y:S01]  /*0220*/  FFMA R3, R0, 1.84467440737095516160e+19, RZ ;  /* 0x5f80000000037823 */ /* 0x000fe200000000ff */
[----:B------:R-:W-:Y:S06]  /*0230*/  BRA `(.L_x_27) ;  /* 0x0000000000887947 */ /* 0x000fec0003800000 */
.L_x_26:
[----:B------:R-:W-:-:S05]  /*0240*/  VIADD R5, R3, 0xffffff03 ;  /* 0xffffff0303057836 */ /* 0x000fca0000000000 */
[----:B------:R-:W-:-:S13]  /*0250*/  ISETP.GT.U32.AND P0, PT, R5, 0x1, PT ;  /* 0x000000010500780c */ /* 0x000fda0003f04070 */
[----:B------:R-:W-:Y:S05]  /*0260*/  @P0 BRA `(.L_x_28) ;  /* 0x0000000000780947 */ /* 0x000fea0003800000 */
[----:B------:R-:W-:Y:S01]  /*0270*/  LOP3.LUT R6, R0, 0x7fffff, RZ, 0xc0, !PT ;  /* 0x007fffff00067812 */ /* 0x000fe200078ec0ff */
[----:B------:R-:W-:Y:S02]  /*0280*/  IMAD.MOV.U32 R10, RZ, RZ, 0x3 ;  /* 0x00000003ff0a7424 */ /* 0x000fe400078e00ff */
[----:B------:R-:W-:Y:S01]  /*0290*/  VIADD R3, R3, 0xffffff04 ;  /* 0xffffff0403037836 */ /* 0x000fe20000000000 */
[----:B------:R-:W-:Y:S02]  /*02a0*/  LOP3.LUT R6, R6, 0x3f800000, RZ, 0xfc, !PT ;  /* 0x3f80000006067812 */ /* 0x000fe400078efcff */
[----:B------:R-:W-:Y:S02]  /*02b0*/  SHF.L.U32 R11, R10, R5, RZ ;  /* 0x000000050a0b7219 */ /* 0x000fe400000006ff */
[----:B------:R-:W0:Y:S02]  /*02c0*/  MUFU.RCP R7, R6 ;  /* 0x0000000600077308 */ /* 0x000e240000001000 */
[----:B0-----:R-:W-:-:S04]  /*02d0*/  FFMA R8, R6, R7, -1 ;  /* 0xbf80000006087423 */ /* 0x001fc80000000007 */
[----:B------:R-:W-:-:S04]  /*02e0*/  FADD.FTZ R8, -R8, -RZ ;  /* 0x800000ff08087221 */ /* 0x000fc80000010100 */
[CCC-:B------:R-:W-:Y:S01]  /*02f0*/  FFMA.RM R9, R7.reuse, R8.reuse, R7.reuse ;  /* 0x0000000807097223 */ /* 0x1c0fe20000004007 */
[----:B------:R-:W-:-:S04]  /*0300*/  FFMA.RP R8, R7, R8, R7 ;  /* 0x0000000807087223 */ /* 0x000fc80000008007 */
[C---:B------:R-:W-:Y:S02]  /*0310*/  LOP3.LUT R7, R9.reuse, 0x7fffff, RZ, 0xc0, !PT ;  /* 0x007fffff09077812 */ /* 0x040fe400078ec0ff */
[----:B------:R-:W-:Y:S02]  /*0320*/  FSETP.NEU.FTZ.AND P0, PT, R9, R8, PT ;  /* 0x000000080900720b */ /* 0x000fe40003f1d000 */
[----:B------:R-:W-:Y:S02]  /*0330*/  LOP3.LUT R8, R7, 0x800000, RZ, 0xfc, !PT ;  /* 0x0080000007087812 */ /* 0x000fe400078efcff */
[----:B------:R-:W-:Y:S02]  /*0340*/  SEL R7, RZ, 0xffffffff, !P0 ;  /* 0xffffffffff077807 */ /* 0x000fe40004000000 */
[----:B------:R-:W-:Y:S02]  /*0350*/  LOP3.LUT R6, R11, R8, RZ, 0xc0, !PT ;  /* 0x000000080b067212 */ /* 0x000fe400078ec0ff */
[----:B------:R-:W-:Y:S01]  /*0360*/  SHF.R.U32.HI R3, RZ, R3, R8 ;  /* 0x00000003ff037219 */ /* 0x000fe20000011608 */
[----:B------:R-:W-:Y:S01]  /*0370*/  IMAD.MOV R7, RZ, RZ, -R7 ;  /* 0x000000ffff077224 */ /* 0x000fe200078e0a07 */
[----:B------:R-:W-:-:S04]  /*0380*/  SHF.R.U32.HI R6, RZ, R5, R6 ;  /* 0x00000005ff067219 */ /* 0x000fc80000011606 */
[----:B------:R-:W-:Y:S02]  /*0390*/  LOP3.LUT P1, RZ, R7, R5, R8, 0xf8, !PT ;  /* 0x0000000507ff7212 */ /* 0x000fe4000782f808 */
[C---:B------:R-:W-:Y:S02]  /*03a0*/  LOP3.LUT P0, RZ, R6.reuse, 0x1, RZ, 0xc0, !PT ;  /* 0x0000000106ff7812 */ /* 0x040fe4000780c0ff */
[----:B------:R-:W-:-:S04]  /*03b0*/  LOP3.LUT P2, RZ, R6, 0x2, RZ, 0xc0, !PT ;  /* 0x0000000206ff7812 */ /* 0x000fc8000784c0ff */
[----:B------:R-:W-:Y:S02]  /*03c0*/  PLOP3.LUT P0, PT, P0, P1, P2, 0xe0, 0x0 ;  /* 0x000000000000781c */ /* 0x000fe40000703c20 */
[----:B------:R-:W-:Y:S02]  /*03d0*/  LOP3.LUT P1, RZ, R0, 0x7fffff, RZ, 0xc0, !PT ;  /* 0x007fffff00ff7812 */ /* 0x000fe4000782c0ff */
[----:B------:R-:W-:-:S05]  /*03e0*/  SEL R5, RZ, 0x1, !P0 ;  /* 0x00000001ff057807 */ /* 0x000fca0004000000 */
[----:B------:R-:W-:-:S05]  /*03f0*/  IMAD.MOV R5, RZ, RZ, -R5 ;  /* 0x000000ffff057224 */ /* 0x000fca00078e0a05 */
[----:B------:R-:W-:-:S13]  /*0400*/  ISETP.GE.AND P0, PT, R5, RZ, PT ;  /* 0x000000ff0500720c */ /* 0x000fda0003f06270 */
[----:B------:R-:W-:-:S04]  /*0410*/  @!P0 VIADD R3, R3, 0x1 ;  /* 0x0000000103038836 */ /* 0x000fc80000000000 */
[----:B------:R-:W-:-:S05]  /*0420*/  @!P1 IMAD.SHL.U32 R3, R3, 0x2, RZ ;  /* 0x0000000203039824 */ /* 0x000fca00078e00ff */
[----:B------:R-:W-:Y:S01]  /*0430*/  LOP3.LUT R3, R3, 0x80000000, R0, 0xf8, !PT ;  /* 0x8000000003037812 */ /* 0x000fe200078ef800 */
[----:B------:R-:W-:Y:S06]  /*0440*/  BRA `(.L_x_27) ;  /* 0x0000000000047947 */ /* 0x000fec0003800000 */
.L_x_28:
[----:B------:R0:W1:Y:S02]  /*0450*/  MUFU.RCP R3, R0 ;  /* 0x0000000000037308 */ /* 0x0000640000001000 */
.L_x_27:
[----:B------:R-:W-:-:S04]  /*0460*/  IMAD.MOV.U32 R5, RZ, RZ, 0x0 ;  /* 0x00000000ff057424 */ /* 0x000fc800078e00ff */
[----:B0123--:R-:W-:Y:S05]  /*0470*/  RET.REL.NODEC R4 `(_Z19initializePageranksP6vertexi) ;  /* 0xfffffff804e07950 */ /* 0x00ffea0003c3ffff */
.L_x_29:
        /* <DEDUP_REMOVED lines=16> */
.L_x_34:


//--------------------- .text._Z21setPagerankNextToZeroP6vertex --------------------------
	.section	.text._Z21setPagerankNextToZeroP6vertex,"ax",@progbits
	.align	128
        .global         _Z21setPagerankNextToZeroP6vertex
        .type           _Z21setPagerankNextToZeroP6vertex,@function
        .size           _Z21setPagerankNextToZeroP6vertex,(.L_x_39 - _Z21setPagerankNextToZeroP6vertex)
        .other          _Z21setPagerankNextToZeroP6vertex,@"STO_CUDA_ENTRY STV_DEFAULT"
_Z21setPagerankNextToZeroP6vertex:
.text._Z21setPagerankNextToZeroP6vertex:
[----:B------:R-:W-:Y:S01]  /*0000*/  LDC R1, c[0x0][0x37c] ;  /* 0x0000df00ff017b82 */ /* 0x000fe20000000800 */
[----:B------:R-:W0:Y:S07]  /*0010*/  S2R R5, SR_TID.X ;  /* 0x0000000000057919 */ /* 0x000e2e0000002100 */
[----:B------:R-:W0:Y:S01]  /*0020*/  LDC.64 R2, c[0x0][0x380] ;  /* 0x0000e000ff027b82 */ /* 0x000e220000000a00 */
[----:B------:R-:W1:Y:S01]  /*0030*/  LDCU.64 UR4, c[0x0][0x358] ;  /* 0x00006b00ff0477ac */ /* 0x000e620008000a00 */
[----:B0-----:R-:W-:-:S05]  /*0040*/  IMAD.WIDE.U32 R2, R5, 0x18, R2 ;  /* 0x0000001805027825 */ /* 0x001fca00078e0002 */
[----:B-1----:R-:W-:Y:S01]  /*0050*/  STG.E desc[UR4][R2.64+0x8], RZ ;  /* 0x000008ff02007986 */ /* 0x002fe2000c101904 */
[----:B------:R-:W-:Y:S05]  /*0060*/  EXIT ;  /* 0x000000000000794d */ /* 0x000fea0003800000 */
.L_x_30:
        /* <DEDUP_REMOVED lines=9> */
.L_x_39:


//--------------------- .text._Z9vectorAddPKfS0_Pfi --------------------------
	.section	.text._Z9vectorAddPKfS0_Pfi,"ax",@progbits
	.align	128
        .global         _Z9vectorAddPKfS0_Pfi
        .type           _Z9vectorAddPKfS0_Pfi,@function
        .size           _Z9vectorAddPKfS0_Pfi,(.L_x_40 - _Z9vectorAddPKfS0_Pfi)
        .other          _Z9vectorAddPKfS0_Pfi,@"STO_CUDA_ENTRY STV_DEFAULT"
_Z9vectorAddPKfS0_Pfi:
.text._Z9vectorAddPKfS0_Pfi:
[----:B------:R-:W-:Y:S01]  /*0000*/  LDC R1, c[0x0][0x37c] ;  /* 0x0000df00ff017b82 */ /* 0x000fe20000000800 */
[----:B------:R-:W0:Y:S01]  /*0010*/  S2R R9, SR_CTAID.X ;  /* 0x0000000000097919 */ /* 0x000e220000002500 */
[----:B------:R-:W0:Y:S01]  /*0020*/  LDCU UR4, c[0x0][0x360] ;  /* 0x00006c00ff0477ac */ /* 0x000e220008000800 */
[----:B------:R-:W0:Y:S01]  /*0030*/  S2R R0, SR_TID.X ;  /* 0x0000000000007919 */ /* 0x000e220000002100 */
[----:B------:R-:W1:Y:S01]  /*0040*/  LDCU UR5, c[0x0][0x398] ;  /* 0x00007300ff0577ac */ /* 0x000e620008000800 */
[----:B0-----:R-:W-:-:S05]  /*0050*/  IMAD R9, R9, UR4, R0 ;  /* 0x0000000409097c24 */ /* 0x001fca000f8e0200 */
[----:B-1----:R-:W-:-:S13]  /*0060*/  ISETP.GE.AND P0, PT, R9, UR5, PT ;  /* 0x0000000509007c0c */ /* 0x002fda000bf06270 */
[----:B------:R-:W-:Y:S05]  /*0070*/  @P0 EXIT ;  /* 0x000000000000094d */ /* 0x000fea0003800000 */
[----:B------:R-:W0:Y:S01]  /*0080*/  LDC.64 R2, c[0x0][0x380] ;  /* 0x0000e000ff027b82 */ /* 0x000e220000000a00 */
[----:B------:R-:W1:Y:S07]  /*0090*/  LDCU.64 UR4, c[0x0][0x358] ;  /* 0x00006b00ff0477ac */ /* 0x000e6e0008000a00 */
[----:B------:R-:W2:Y:S08]  /*00a0*/  LDC.64 R4, c[0x0][0x388] ;  /* 0x0000e200ff047b82 */ /* 0x000eb00000000a00 */
[----:B------:R-:W3:Y:S01]  /*00b0*/  LDC.64 R6, c[0x0][0x390] ;  /* 0x0000e400ff067b82 */ /* 0x000ee20000000a00 */
[----:B0-----:R-:W-:-:S06]  /*00c0*/  IMAD.WIDE R2, R9, 0x4, R2 ;  /* 0x0000000409027825 */ /* 0x001fcc00078e0202 */
[----:B-1----:R-:W4:Y:S01]  /*00d0*/  LDG.E R2, desc[UR4][R2.64] ;  /* 0x0000000402027981 */ /* 0x002f22000c1e1900 */
[----:B--2---:R-:W-:-:S06]  /*00e0*/  IMAD.WIDE R4, R9, 0x4, R4 ;  /* 0x0000000409047825 */ /* 0x004fcc00078e0204 */
[----:B------:R-:W4:Y:S01]  /*00f0*/  LDG.E R5, desc[UR4][R4.64] ;  /* 0x0000000404057981 */ /* 0x000f22000c1e1900 */
[----:B---3--:R-:W-:-:S04]  /*0100*/  IMAD.WIDE R6, R9, 0x4, R6 ;  /* 0x0000000409067825 */ /* 0x008fc800078e0206 */
[----:B----4-:R-:W-:-:S05]  /*0110*/  FADD R9, R2, R5 ;  /* 0x0000000502097221 */ /* 0x010fca0000000000 */
[----:B------:R-:W-:Y:S01]  /*0120*/  STG.E desc[UR4][R6.64], R9 ;  /* 0x0000000906007986 */ /* 0x000fe2000c101904 */
[----:B------:R-:W-:Y:S05]  /*0130*/  EXIT ;  /* 0x000000000000794d */ /* 0x000fea0003800000 */
.L_x_31:
        /* <DEDUP_REMOVED lines=12> */
.L_x_40:


//--------------------- .nv.shared.reserved.0     --------------------------
	.section	.nv.shared.reserved.0,"aw",@nobits
	.weak		__nv_reservedSMEM_offset_0_alias
	.size		__nv_reservedSMEM_offset_0_alias, 0, 64
	.other		__nv_reservedSMEM_offset_0_alias,@"STO_CUDA_RESERVED_SHARED STV_DEFAULT"
__nv_reservedSMEM_offset_0_alias:
	.zero		0
	.zero		64


//--------------------- .nv.constant0._Z20setPageranksFromNextP6vertex --------------------------
	.section	.nv.constant0._Z20setPageranksFromNextP6vertex,"a",@progbits
	.sectionflags	@""
	.align	4
.nv.constant0._Z20setPageranksFromNextP6vertex:
	.zero		904


//--------------------- .nv.constant0._Z25finalPagerankForIterationP6vertexif --------------------------
	.section	.nv.constant0._Z25finalPagerankForIterationP6vertexif,"a",@progbits
	.sectionflags	@""
	.align	4
.nv.constant0._Z25finalPagerankForIterationP6vertexif:
	.zero		912


//--------------------- .nv.constant0._Z17addToNextPagerankP6vertexPf --------------------------
	.section	.nv.constant0._Z17addToNextPagerankP6vertexPf,"a",@progbits
	.sectionflags	@""
	.align	4
.nv.constant0._Z17addToNextPagerankP6vertexPf:
	.zero		912


//--------------------- .nv.constant0._Z19initializePageranksP6vertexi --------------------------
	.section	.nv.constant0._Z19initializePageranksP6vertexi,"a",@progbits
	.sectionflags	@""
	.align	4
.nv.constant0._Z19initializePageranksP6vertexi:
	.zero		908


//--------------------- .nv.constant0._Z21setPagerankNextToZeroP6vertex --------------------------
	.section	.nv.constant0._Z21setPagerankNextToZeroP6vertex,"a",@progbits
	.sectionflags	@""
	.align	4
.nv.constant0._Z21setPagerankNextToZeroP6vertex:
	.zero		904


//--------------------- .nv.constant0._Z9vectorAddPKfS0_Pfi --------------------------
	.section	.nv.constant0._Z9vectorAddPKfS0_Pfi,"a",@progbits
	.sectionflags	@""
	.align	4
.nv.constant0._Z9vectorAddPKfS0_Pfi:
	.zero		924


//--------------------- SYMBOLS --------------------------

	.type		.nv.reservedSmem.offset0,@object
	.size		.nv.reservedSmem.offset0,0x4
